	.target	sm_90a

	.elftype	@"ET_EXEC"


//--------------------- .note.nv.tkinfo           --------------------------
	.section	.note.nv.tkinfo,"",@"SHT_NOTE"
	.sectionflags	@"SHF_NOTE_NV_TKINFO"
	.tkinfo
        /*0018*/ 	.word	0x00000002
        /*0030*/ 	.string	""
        /*0030*/ 	.string	"ptxas"
        /*0030*/ 	.string	"Cuda compilation tools, release 13.0, V13.0.88"
        /*0030*/ 	.string	"Build cuda_13.0.r13.0/compiler.36424714_0"
        /*0030*/ 	.string	"-v  -suppress-debug-info  -lineinfo  -arch sm_90a "



//--------------------- .note.nv.cuinfo           --------------------------
	.section	.note.nv.cuinfo,"",@"SHT_NOTE"
	.sectionflags	@"SHF_NOTE_NV_CUINFO"
        /*0018*/ 	.short	0x0002
        /*001a*/ 	.short	0x005a
        /*001c*/ 	.short	0x0082
	.zero		2


//--------------------- .nv.info                  --------------------------
	.section	.nv.info,"",@"SHT_CUDA_INFO"
	.align	4


	//----- nvinfo : EIATTR_REGCOUNT
	.align		4
        /*0000*/ 	.byte	0x04, 0x2f
        /*0002*/ 	.short	(.L_1 - .L_0)
	.align		4
.L_0:
        /*0004*/ 	.word	index@(gluon_wgmma)
        /*0008*/ 	.word	0x0000005a


	//----- nvinfo : EIATTR_FRAME_SIZE
	.align		4
.L_1:
        /*000c*/ 	.byte	0x04, 0x11
        /*000e*/ 	.short	(.L_3 - .L_2)
	.align		4
.L_2:
        /*0010*/ 	.word	index@(gluon_wgmma)
        /*0014*/ 	.word	0x00000000


	//----- nvinfo : EIATTR_MIN_STACK_SIZE
	.align		4
.L_3:
        /*0018*/ 	.byte	0x04, 0x12
        /*001a*/ 	.short	(.L_5 - .L_4)
	.align		4
.L_4:
        /*001c*/ 	.word	index@(gluon_wgmma)
        /*0020*/ 	.word	0x00000000
.L_5:


//--------------------- .nv.compat                --------------------------
	.section	.nv.compat,"",@"SHT_CUDA_COMPAT_INFO"
	.align	4
        /*0000*/ 	.byte	0x02, 0x09, 0x01, 0x00, 0x02, 0x02, 0x04, 0x00, 0x02, 0x05, 0x05, 0x00, 0x03, 0x07, 0x01, 0x01
        /*0010*/ 	.byte	0x02, 0x03, 0x03, 0x00, 0x02, 0x06, 0x01, 0x00, 0x04, 0x0b, 0x08, 0x00, 0x00, 0x00, 0x00, 0x00
        /*0020*/ 	.byte	0x00, 0x00, 0x00, 0x00


//--------------------- .nv.info.gluon_wgmma      --------------------------
	.section	.nv.info.gluon_wgmma,"",@"SHT_CUDA_INFO"
	.sectionflags	@""
	.align	4


	//----- nvinfo : EIATTR_CUDA_API_VERSION
	.align		4
        /*0000*/ 	.byte	0x04, 0x37
        /*0002*/ 	.short	(.L_7 - .L_6)
.L_6:
        /*0004*/ 	.word	0x00000082


	//----- nvinfo : EIATTR_KPARAM_INFO
	.align		4
.L_7:
        /*0008*/ 	.byte	0x04, 0x17
        /*000a*/ 	.short	(.L_9 - .L_8)
.L_8:
        /*000c*/ 	.word	0x00000000
        /*0010*/ 	.short	0x000a
        /*0012*/ 	.short	0x0048
        /*0014*/ 	.byte	0x00, 0xf4, 0x21, 0x00


	//----- nvinfo : EIATTR_KPARAM_INFO
	.align		4
.L_9:
        /*0018*/ 	.byte	0x04, 0x17
        /*001a*/ 	.short	(.L_11 - .L_10)
.L_10:
        /*001c*/ 	.word	0x00000000
        /*0020*/ 	.short	0x0009
        /*0022*/ 	.short	0x0040
        /*0024*/ 	.byte	0x00, 0xf4, 0x21, 0x00


	//----- nvinfo : EIATTR_KPARAM_INFO
	.align		4
.L_11:
        /*0028*/ 	.byte	0x04, 0x17
        /*002a*/ 	.short	(.L_13 - .L_12)
.L_12:
        /*002c*/ 	.word	0x00000000
        /*0030*/ 	.short	0x0008
        /*0032*/ 	.short	0x0038
        /*0034*/ 	.byte	0x00, 0xf0, 0x21, 0x00


	//----- nvinfo : EIATTR_KPARAM_INFO
	.align		4
.L_13:
        /*0038*/ 	.byte	0x04, 0x17
        /*003a*/ 	.short	(.L_15 - .L_14)
.L_14:
        /*003c*/ 	.word	0x00000000
        /*0040*/ 	.short	0x0007
        /*0042*/ 	.short	0x0030
        /*0044*/ 	.byte	0x00, 0xf0, 0x21, 0x00


	//----- nvinfo : EIATTR_KPARAM_INFO
	.align		4
.L_15:
        /*0048*/ 	.byte	0x04, 0x17
        /*004a*/ 	.short	(.L_17 - .L_16)
.L_16:
        /*004c*/ 	.word	0x00000000
        /*0050*/ 	.short	0x0006
        /*0052*/ 	.short	0x0028
        /*0054*/ 	.byte	0x00, 0xf0, 0x21, 0x00


	//----- nvinfo : EIATTR_KPARAM_INFO
	.align		4
.L_17:
        /*0058*/ 	.byte	0x04, 0x17
        /*005a*/ 	.short	(.L_19 - .L_18)
.L_18:
        /*005c*/ 	.word	0x00000000
        /*0060*/ 	.short	0x0005
        /*0062*/ 	.short	0x0020
        /*0064*/ 	.byte	0x00, 0xf0, 0x11, 0x00


	//----- nvinfo : EIATTR_KPARAM_INFO
	.align		4
.L_19:
        /*0068*/ 	.byte	0x04, 0x17
        /*006a*/ 	.short	(.L_21 - .L_20)
.L_20:
        /*006c*/ 	.word	0x00000000
        /*0070*/ 	.short	0x0004
        /*0072*/ 	.short	0x001c
        /*0074*/ 	.byte	0x00, 0xf0, 0x11, 0x00


	//----- nvinfo : EIATTR_KPARAM_INFO
	.align		4
.L_21:
        /*0078*/ 	.byte	0x04, 0x17
        /*007a*/ 	.short	(.L_23 - .L_22)
.L_22:
        /*007c*/ 	.word	0x00000000
        /*0080*/ 	.short	0x0003
        /*0082*/ 	.short	0x0018
        /*0084*/ 	.byte	0x00, 0xf0, 0x11, 0x00


	//----- nvinfo : EIATTR_KPARAM_INFO
	.align		4
.L_23:
        /*0088*/ 	.byte	0x04, 0x17
        /*008a*/ 	.short	(.L_25 - .L_24)
.L_24:
        /*008c*/ 	.word	0x00000000
        /*0090*/ 	.short	0x0002
        /*0092*/ 	.short	0x0010
        /*0094*/ 	.byte	0x00, 0xf4, 0x21, 0x00


	//----- nvinfo : EIATTR_KPARAM_INFO
	.align		4
.L_25:
        /*0098*/ 	.byte	0x04, 0x17
        /*009a*/ 	.short	(.L_27 - .L_26)
.L_26:
        /*009c*/ 	.word	0x00000000
        /*00a0*/ 	.short	0x0001
        /*00a2*/ 	.short	0x0008
        /*00a4*/ 	.byte	0x00, 0xf4, 0x21, 0x00


	//----- nvinfo : EIATTR_KPARAM_INFO
	.align		4
.L_27:
        /*00a8*/ 	.byte	0x04, 0x17
        /*00aa*/ 	.short	(.L_29 - .L_28)
.L_28:
        /*00ac*/ 	.word	0x00000000
        /*00b0*/ 	.short	0x0000
        /*00b2*/ 	.short	0x0000
        /*00b4*/ 	.byte	0x00, 0xf4, 0x21, 0x00


	//----- nvinfo : EIATTR_SPARSE_MMA_MASK
	.align		4
.L_29:
        /*00b8*/ 	.byte	0x03, 0x50
        /*00ba*/ 	.short	0x0000


	//----- nvinfo : EIATTR_MAXREG_COUNT
	.align		4
        /*00bc*/ 	.byte	0x03, 0x1b
        /*00be*/ 	.short	0x00ff


	//----- nvinfo : EIATTR_NUM_BARRIERS
	.align		4
        /*00c0*/ 	.byte	0x02, 0x4c
        /*00c2*/ 	.byte	0x01
	.zero		1


	//----- nvinfo : EIATTR_MERCURY_ISA_VERSION
	.align		4
        /*00c4*/ 	.byte	0x03, 0x5f
        /*00c6*/ 	.short	0x0101


	//----- nvinfo : EIATTR_INT_WARP_WIDE_INSTR_OFFSETS
	.align		4
        /*00c8*/ 	.byte	0x04, 0x31
        /*00ca*/ 	.short	(.L_31 - .L_30)


	//   ....[0]....
.L_30:
        /*00cc*/ 	.word	0x00001300


	//   ....[1]....
        /*00d0*/ 	.word	0x00001320


	//   ....[2]....
        /*00d4*/ 	.word	0x00001330


	//   ....[3]....
        /*00d8*/ 	.word	0x00001340


	//   ....[4]....
        /*00dc*/ 	.word	0x00001450


	//   ....[5]....
        /*00e0*/ 	.word	0x00001980


	//   ....[6]....
        /*00e4*/ 	.word	0x00001990


	//   ....[7]....
        /*00e8*/ 	.word	0x00001a00


	//   ....[8]....
        /*00ec*/ 	.word	0x00001a10


	//   ....[9]....
        /*00f0*/ 	.word	0x000020c0


	//   ....[10]....
        /*00f4*/ 	.word	0x000020d0


	//----- nvinfo : EIATTR_COOP_GROUP_MASK_REGIDS
	.align		4
.L_31:
        /*00f8*/ 	.byte	0x04, 0x29
        /*00fa*/ 	.short	(.L_33 - .L_32)


	//   ....[0]....
.L_32:
        /*00fc*/ 	.word	0xffffffff


	//   ....[1]....
        /*0100*/ 	.word	0xffffffff


	//   ....[2]....
        /*0104*/ 	.word	0xffffffff


	//----- nvinfo : EIATTR_COOP_GROUP_INSTR_OFFSETS
	.align		4
.L_33:
        /*0108*/ 	.byte	0x04, 0x28
        /*010a*/ 	.short	(.L_35 - .L_34)


	//   ....[0]....
.L_34:
        /*010c*/ 	.word	0x00000150


	//   ....[1]....
        /*0110*/ 	.word	0x00000720


	//   ....[2]....
        /*0114*/ 	.word	0x00000cd0


	//----- nvinfo : EIATTR_MBARRIER_INSTR_OFFSETS
	.align		4
.L_35:
        /*0118*/ 	.byte	0x04, 0x39
        /*011a*/ 	.short	(.L_37 - .L_36)


	//   ....[0]....
.L_36:
        /*011c*/ 	.word	0x000014b0
        /*0120*/ 	.word	0x000000ff
        /*0124*/ 	.word	0x00020000
        /*0128*/ 	.short	0x0100
        /*012a*/ 	.byte	0x10
	.zero		1


	//   ....[1]....
        /*012c*/ 	.word	0x00001620
        /*0130*/ 	.word	0x000000ff
        /*0134*/ 	.word	0x00020008
        /*0138*/ 	.short	0x0100
        /*013a*/ 	.byte	0x10
	.zero		1


	//   ....[2]....
        /*013c*/ 	.word	0x00001650
        /*0140*/ 	.word	0x000000ff
        /*0144*/ 	.word	0x00020010
        /*0148*/ 	.short	0x0100
        /*014a*/ 	.byte	0x10
	.zero		1


	//   ....[3]....
        /*014c*/ 	.word	0x00001670
        /*0150*/ 	.word	0x000000ff
        /*0154*/ 	.word	0x00020018
        /*0158*/ 	.short	0x0100
        /*015a*/ 	.byte	0x10
	.zero		1


	//   ....[4]....
        /*015c*/ 	.word	0x00001ac0
        /*0160*/ 	.word	0x000000ff
        /*0164*/ 	.word	0x00020000
        /*0168*/ 	.short	0x010a
        /*016a*/ 	.byte	0x1d
	.zero		1


	//   ....[5]....
        /*016c*/ 	.word	0x00001e50
        /*0170*/ 	.word	0x000000ff
        /*0174*/ 	.word	0x00020000
        /*0178*/ 	.short	0x0108
        /*017a*/ 	.byte	0x10
	.zero		1


	//   ....[6]....
        /*017c*/ 	.word	0x00001f70
        /*0180*/ 	.word	0x000000ff
        /*0184*/ 	.word	0x00020008
        /*0188*/ 	.short	0x0108
        /*018a*/ 	.byte	0x10
	.zero		1


	//   ....[7]....
        /*018c*/ 	.word	0x00002050
        /*0190*/ 	.word	0x000000ff
        /*0194*/ 	.word	0x00020010
        /*0198*/ 	.short	0x0108
        /*019a*/ 	.byte	0x10
	.zero		1


	//   ....[8]....
        /*019c*/ 	.word	0x000020e0
        /*01a0*/ 	.word	0x000000ff
        /*01a4*/ 	.word	0x00020018
        /*01a8*/ 	.short	0x0108
        /*01aa*/ 	.byte	0x10
	.zero		1


	//   ....[9]....
        /*01ac*/ 	.word	0x00002210
        /*01b0*/ 	.word	0x000000ff
        /*01b4*/ 	.word	0x00020000
        /*01b8*/ 	.short	0x010a
        /*01ba*/ 	.byte	0x1d
	.zero		1


	//----- nvinfo : EIATTR_NUM_MBARRIERS
	.align		4
.L_37:
        /*01bc*/ 	.byte	0x03, 0x38
        /*01be*/ 	.short	0x0004


	//----- nvinfo : EIATTR_EXIT_INSTR_OFFSETS
	.align		4
        /*01c0*/ 	.byte	0x04, 0x1c
        /*01c2*/ 	.short	(.L_39 - .L_38)


	//   ....[0]....
.L_38:
        /*01c4*/ 	.word	0x00002200


	//----- nvinfo : EIATTR_REQNTID
	.align		4
.L_39:
        /*01c8*/ 	.byte	0x04, 0x10
        /*01ca*/ 	.short	(.L_41 - .L_40)
.L_40:
        /*01cc*/ 	.word	0x00000100
        /*01d0*/ 	.word	0x00000001
        /*01d4*/ 	.word	0x00000001


	//----- nvinfo : EIATTR_CRS_STACK_SIZE
	.align		4
.L_41:
        /*01d8*/ 	.byte	0x04, 0x1e
        /*01da*/ 	.short	(.L_43 - .L_42)
.L_42:
        /*01dc*/ 	.word	0x00000000


	//----- nvinfo : EIATTR_CBANK_PARAM_SIZE
	.align		4
.L_43:
        /*01e0*/ 	.byte	0x03, 0x19
        /*01e2*/ 	.short	0x0050


	//----- nvinfo : EIATTR_PARAM_CBANK
	.align		4
        /*01e4*/ 	.byte	0x04, 0x0a
        /*01e6*/ 	.short	(.L_45 - .L_44)
	.align		4
.L_44:
        /*01e8*/ 	.word	index@(.nv.constant0.gluon_wgmma)
        /*01ec*/ 	.short	0x0210
        /*01ee*/ 	.short	0x0050


	//----- nvinfo : EIATTR_SW_WAR
	.align		4
.L_45:
        /*01f0*/ 	.byte	0x04, 0x36
        /*01f2*/ 	.short	(.L_47 - .L_46)
.L_46:
        /*01f4*/ 	.word	0x00000008
.L_47:


//--------------------- .nv.callgraph             --------------------------
	.section	.nv.callgraph,"",@"SHT_CUDA_CALLGRAPH"
	.align	4
	.sectionentsize	8
	.align		4
        /*0000*/ 	.word	0x00000000
	.align		4
        /*0004*/ 	.word	0xffffffff
	.align		4
        /*0008*/ 	.word	0x00000000
	.align		4
        /*000c*/ 	.word	0xfffffffe
	.align		4
        /*0010*/ 	.word	0x00000000
	.align		4
        /*0014*/ 	.word	0xfffffffd
	.align		4
        /*0018*/ 	.word	0x00000000
	.align		4
        /*001c*/ 	.word	0xfffffffc


//--------------------- .text.gluon_wgmma         --------------------------
	.section	.text.gluon_wgmma,"ax",@progbits
	.align	128
        .global         gluon_wgmma
        .type           gluon_wgmma,@function
        .size           gluon_wgmma,(.L_x_52 - gluon_wgmma)
        .other          gluon_wgmma,@"STO_CUDA_ENTRY STV_DEFAULT"
gluon_wgmma:
.text.gluon_wgmma:
[----:B------:R-:W-:Y:S01]  /*0000*/  LDC R1, c[0x0][0x28] ;  /* 0x00000a00ff017b82 */ /* 0x000fe20000000800 */
[----:B------:R-:W1:Y:S07]  /*0010*/  S2R R0, SR_TID.X ;  /* 0x0000000000007919 */ /* 0x000e6e0000002100 */
[----:B------:R-:W2:Y:S01]  /*0020*/  S2UR UR4, SR_CgaCtaId ;  /* 0x00000000000479c3 */ /* 0x000ea20000008800 */
[----:B------:R-:W-:Y:S01]  /*0030*/  UMOV UR16, 0x400 ;  /* 0x0000040000107882 */ /* 0x000fe20000000000 */
[----:B------:R-:W-:Y:S01]  /*0040*/  ULDC UR6, c[0x0][0xc] ;  /* 0x0000030000067ab9 */ /* 0x000fe20000000800 */
[----:B------:R-:W-:Y:S01]  /*0050*/  ULDC.64 UR22, c[0x0][0x250] ;  /* 0x0000940000167ab9 */ /* 0x000fe20000000a00 */
[----:B------:R-:W-:Y:S04]  /*0060*/  BSSY B0, `(.L_x_0) ;  /* 0x000001f000007945 */ /* 0x000fe80003800000 */
[----:B------:R-:W3:Y:S08]  /*0070*/  LDC R4, c[0x0][0x228] ;  /* 0x00008a00ff047b82 */ /* 0x000ef00000000800 */
[----:B------:R-:W4:Y:S08]  /*0080*/  LDC R14, c[0x0][0x230] ;  /* 0x00008c00ff0e7b82 */ /* 0x000f300000000800 */
[----:B------:R-:W-:Y:S01]  /*0090*/  S2UR UR25, SR_CTAID.Y ;  /* 0x00000000001979c3 */ /* 0x000fe20000002600 */
[----:B--2---:R-:W-:-:S03]  /*00a0*/  ULEA UR16, UR4, UR16, 0x18 ;  /* 0x0000001004107291 */ /* 0x004fc6000f8ec03f */
[----:B------:R-:W-:Y:S01]  /*00b0*/  ULDC UR4, c[0x0][0x10] ;  /* 0x0000040000047ab9 */ /* 0x000fe20000000800 */
[----:B-1----:R-:W-:-:S03]  /*00c0*/  LOP3.LUT R6, R0, 0xff, RZ, 0xc0, !PT ;  /* 0x000000ff00067812 */ /* 0x002fc600078ec0ff */
[----:B------:R-:W1:Y:S01]  /*00d0*/  S2UR UR5, SR_CTAID.Z ;  /* 0x00000000000579c3 */ /* 0x000e620000002700 */
[----:B---3--:R-:W-:Y:S01]  /*00e0*/  VIADD R4, R4, 0xffffffff ;  /* 0xffffffff04047836 */ /* 0x008fe20000000000 */
[C---:B------:R-:W-:Y:S02]  /*00f0*/  ISETP.GE.U32.AND P0, PT, R6.reuse, 0x20, PT ;  /* 0x000000200600780c */ /* 0x040fe40003f06070 */
[C---:B------:R-:W-:Y:S02]  /*0100*/  ISETP.NE.U32.AND P2, PT, R6.reuse, RZ, PT ;  /* 0x000000ff0600720c */ /* 0x040fe40003f45070 */
[----:B------:R-:W-:Y:S02]  /*0110*/  LEA R12, R6, UR16, 0x2 ;  /* 0x00000010060c7c11 */ /* 0x000fe4000f8e10ff */
[----:B------:R-:W2:Y:S01]  /*0120*/  S2UR UR32, SR_CTAID.X ;  /* 0x00000000002079c3 */ /* 0x000ea20000002500 */
[----:B----4-:R-:W-:-:S06]  /*0130*/  VIADD R13, R14, 0xffffffff ;  /* 0xffffffff0e0d7836 */ /* 0x010fcc0000000000 */
[----:B------:R3:W-:Y:S01]  /*0140*/  @!P0 STS [R12], RZ ;  /* 0x000000ff0c008388 */ /* 0x0007e20000000800 */
[----:B------:R-:W-:-:S03]  /*0150*/  NOP ;  /* 0x0000000000007918 */ /* 0x000fc60000000000 */
[----:B------:R3:W-:Y:S01]  /*0160*/  @!P2 STS [UR16+0x24], R4 ;  /* 0x00002404ff00a988 */ /* 0x0007e20008000810 */
[----:B-1----:R-:W-:-:S03]  /*0170*/  UIMAD UR4, UR5, UR4, UR25 ;  /* 0x00000004050472a4 */ /* 0x002fc6000f8e0219 */
[----:B------:R3:W-:Y:S01]  /*0180*/  @!P2 STS [UR16+0x20], R13 ;  /* 0x0000200dff00a988 */ /* 0x0007e20008000810 */
[----:B--2---:R-:W-:-:S04]  /*0190*/  UIMAD UR4, UR4, UR6, UR32 ;  /* 0x00000006040472a4 */ /* 0x004fc8000f8e0220 */
[----:B------:R-:W-:-:S03]  /*01a0*/  UIMAD UR5, UR4, 0x180, URZ ;  /* 0x00000180040578a4 */ /* 0x000fc6000f8e023f */
[----:B------:R-:W-:Y:S01]  /*01b0*/  UMOV UR4, URZ ;  /* 0x0000003f00047c82 */ /* 0x000fe20008000000 */
[----:B------:R-:W-:-:S04]  /*01c0*/  UIADD3 UR18, UP0, UR5, UR22, URZ ;  /* 0x0000001605127290 */ /* 0x000fc8000ff1e03f */
[----:B------:R-:W-:Y:S01]  /*01d0*/  ULEA.HI.X.SX32 UR19, UR5, UR23, 0x1, UP0 ;  /* 0x0000001705137291 */ /* 0x000fe200080f0e3f */
[----:B---3--:R-:W-:Y:S11]  /*01e0*/  @P2 BRA `(.L_x_1) ;  /* 0x0000000000182947 */ /* 0x008ff60003800000 */
[----:B------:R-:W1:Y:S01]  /*01f0*/  LDS R2, [UR16+0x8] ;  /* 0x00000810ff027984 */ /* 0x000e620008000800 */
[----:B------:R-:W2:Y:S01]  /*0200*/  LDC.64 R8, c[0x0][0x210] ;  /* 0x00008400ff087b82 */ /* 0x000ea20000000a00 */
[----:B------:R-:W-:Y:S02]  /*0210*/  IMAD.MOV.U32 R3, RZ, RZ, 0x70 ;  /* 0x00000070ff037424 */ /* 0x000fe400078e00ff */
[----:B--2---:R2:W-:Y:S03]  /*0220*/  STS.64 [UR16], R8 ;  /* 0x00000008ff007988 */ /* 0x0045e60008000a10 */
[----:B-1----:R-:W-:-:S05]  /*0230*/  LOP3.LUT R2, R2, 0x10, R3, 0xd8, !PT ;  /* 0x0000001002027812 */ /* 0x002fca00078ed803 */
[----:B------:R2:W-:Y:S02]  /*0240*/  STS [UR16+0x8], R2 ;  /* 0x00000802ff007988 */ /* 0x0005e40008000810 */
.L_x_1:
[----:B------:R-:W-:Y:S05]  /*0250*/  BSYNC B0 ;  /* 0x0000000000007941 */ /* 0x000fea0003800000 */
.L_x_0:
[----:B------:R-:W-:Y:S04]  /*0260*/  BSSY B0, `(.L_x_2) ;  /* 0x000000a000007945 */ /* 0x000fe80003800000 */
[----:B------:R-:W-:Y:S05]  /*0270*/  @P2 BRA `(.L_x_3) ;  /* 0x0000000000202947 */ /* 0x000fea0003800000 */
[----:B--2---:R-:W1:Y:S01]  /*0280*/  LDS R2, [UR16+0x34] ;  /* 0x00003410ff027984 */ /* 0x004e620008000800 */
[----:B------:R-:W-:Y:S02]  /*0290*/  IMAD.MOV.U32 R3, RZ, RZ, 0x3f000000 ;  /* 0x3f000000ff037424 */ /* 0x000fe400078e00ff */
[----:B------:R-:W-:Y:S01]  /*02a0*/  @!P2 IMAD.MOV.U32 R5, RZ, RZ, 0x7f ;  /* 0x0000007fff05a424 */ /* 0x000fe200078e00ff */
[----:B------:R-:W2:Y:S02]  /*02b0*/  @!P2 LDS R8, [UR16+0x38] ;  /* 0x00003810ff08a984 */ /* 0x000ea40008000800 */
[----:B-1----:R-:W-:Y:S02]  /*02c0*/  LOP3.LUT R2, R2, 0xff000000, R3, 0xb8, !PT ;  /* 0xff00000002027812 */ /* 0x002fe400078eb803 */
[----:B--2---:R-:W-:-:S03]  /*02d0*/  @!P2 LOP3.LUT R3, R8, 0xff, R5, 0xb8, !PT ;  /* 0x000000ff0803a812 */ /* 0x004fc600078eb805 */
[----:B------:R1:W-:Y:S04]  /*02e0*/  STS [UR16+0x34], R2 ;  /* 0x00003402ff007988 */ /* 0x0003e80008000810 */
[----:B------:R1:W-:Y:S02]  /*02f0*/  @!P2 STS [UR16+0x38], R3 ;  /* 0x00003803ff00a988 */ /* 0x0003e40008000810 */
.L_x_3:
[----:B------:R-:W-:Y:S05]  /*0300*/  BSYNC B0 ;  /* 0x0000000000007941 */ /* 0x000fea0003800000 */
.L_x_2:
[----:B------:R-:W-:Y:S04]  /*0310*/  BSSY B0, `(.L_x_4) ;  /* 0x000000e000007945 */ /* 0x000fe80003800000 */
[----:B------:R-:W-:Y:S05]  /*0320*/  @P2 BRA `(.L_x_5) ;  /* 0x0000000000302947 */ /* 0x000fea0003800000 */
[----:B-1----:R-:W1:Y:S01]  /*0330*/  LDS R3, [UR16+0x34] ;  /* 0x00003410ff037984 */ /* 0x002e620008000800 */
[----:B------:R-:W3:Y:S03]  /*0340*/  LDC.64 R10, c[0x0][0x238] ;  /* 0x00008e00ff0a7b82 */ /* 0x000ee60000000a00 */
[----:B--2---:R-:W2:Y:S01]  /*0350*/  LDS R2, [UR16+0x1c] ;  /* 0x00001c10ff027984 */ /* 0x004ea20008000800 */
[C---:B---3--:R-:W-:Y:S01]  /*0360*/  SHF.L.U64.HI R8, R10.reuse, 0x1, R11 ;  /* 0x000000010a087819 */ /* 0x048fe2000001020b */
[----:B------:R-:W-:-:S03]  /*0370*/  IMAD.SHL.U32 R5, R10, 0x2, RZ ;  /* 0x000000020a057824 */ /* 0x000fc600078e00ff */
[--C-:B------:R-:W-:Y:S02]  /*0380*/  SHF.R.U32.HI R7, RZ, 0x4, R8.reuse ;  /* 0x00000004ff077819 */ /* 0x100fe40000011608 */
[----:B------:R-:W-:-:S05]  /*0390*/  SHF.R.U64 R5, R5, 0x4, R8 ;  /* 0x0000000405057819 */ /* 0x000fca0000001208 */
[----:B------:R3:W-:Y:S01]  /*03a0*/  STS [UR16+0xc], R5 ;  /* 0x00000c05ff007988 */ /* 0x0007e20008000810 */
[----:B-1----:R-:W-:Y:S02]  /*03b0*/  LOP3.LUT R3, R3, 0x7, RZ, 0xb8, !PT ;  /* 0x0000000703037812 */ /* 0x002fe400078eb8ff */
[----:B--2---:R-:W-:-:S03]  /*03c0*/  LOP3.LUT R2, R2, 0xf, R7, 0xb8, !PT ;  /* 0x0000000f02027812 */ /* 0x004fc600078eb807 */
[----:B------:R3:W-:Y:S04]  /*03d0*/  STS [UR16+0x34], R3 ;  /* 0x00003403ff007988 */ /* 0x0007e80008000810 */
[----:B------:R3:W-:Y:S02]  /*03e0*/  STS [UR16+0x1c], R2 ;  /* 0x00001c02ff007988 */ /* 0x0007e40008000810 */
.L_x_5:
[----:B------:R-:W-:Y:S05]  /*03f0*/  BSYNC B0 ;  /* 0x0000000000007941 */ /* 0x000fea0003800000 */
.L_x_4:
[----:B------:R-:W-:Y:S04]  /*0400*/  BSSY B1, `(.L_x_6) ;  /* 0x000001a000017945 */ /* 0x000fe80003800000 */
[----:B------:R-:W-:Y:S04]  /*0410*/  BSSY B0, `(.L_x_7) ;  /* 0x0000015000007945 */ /* 0x000fe80003800000 */
[----:B------:R-:W-:Y:S05]  /*0420*/  @P2 BRA `(.L_x_8) ;  /* 0x0000000000202947 */ /* 0x000fea0003800000 */
[----:B-123--:R-:W1:Y:S02]  /*0430*/  LDS R2, [UR16+0x34] ;  /* 0x00003410ff027984 */ /* 0x00ee640008000800 */
[----:B-1----:R-:W-:-:S05]  /*0440*/  LOP3.LUT R2, R2, 0x38, RZ, 0xb8, !PT ;  /* 0x0000003802027812 */ /* 0x002fca00078eb8ff */
[----:B------:R1:W-:Y:S01]  /*0450*/  STS [UR16+0x34], R2 ;  /* 0x00003402ff007988 */ /* 0x0003e20008000810 */
[----:B------:R-:W-:Y:S05]  /*0460*/  @P2 BRA `(.L_x_9) ;  /* 0x0000000000202947 */ /* 0x000fea0003800000 */
[----:B-1----:R-:W1:Y:S01]  /*0470*/  LDS R2, [UR16+0x8] ;  /* 0x00000810ff027984 */ /* 0x002e620008000800 */
[----:B------:R-:W-:-:S05]  /*0480*/  IMAD.MOV.U32 R3, RZ, RZ, 0x780 ;  /* 0x00000780ff037424 */ /* 0x000fca00078e00ff */
[----:B-1----:R-:W-:-:S05]  /*0490*/  LOP3.LUT R2, R2, 0x300, R3, 0xd8, !PT ;  /* 0x0000030002027812 */ /* 0x002fca00078ed803 */
[----:B------:R4:W-:Y:S02]  /*04a0*/  STS [UR16+0x8], R2 ;  /* 0x00000802ff007988 */ /* 0x0009e40008000810 */
.L_x_8:
[----:B------:R-:W-:Y:S05]  /*04b0*/  @P2 BRA `(.L_x_10) ;  /* 0x0000000000282947 */ /* 0x000fea0003800000 */
[----:B-1234-:R-:W1:Y:S02]  /*04c0*/  LDS R2, [UR16+0x8] ;  /* 0x00000810ff027984 */ /* 0x01ee640008000800 */
[----:B-1----:R-:W-:-:S05]  /*04d0*/  LOP3.LUT R2, R2, 0x1800, RZ, 0xb8, !PT ;  /* 0x0000180002027812 */ /* 0x002fca00078eb8ff */
[----:B------:R2:W-:Y:S02]  /*04e0*/  STS [UR16+0x8], R2 ;  /* 0x00000802ff007988 */ /* 0x0005e40008000810 */
.L_x_9:
[----:B------:R-:W-:Y:S05]  /*04f0*/  @P2 BREAK B0 ;  /* 0x0000000000002942 */ /* 0x000fea0003800000 */
[----:B------:R-:W-:Y:S05]  /*0500*/  @P2 BRA `(.L_x_11) ;  /* 0x0000000000242947 */ /* 0x000fea0003800000 */
[----:B------:R-:W3:Y:S01]  /*0510*/  LDS R3, [UR16+0x8] ;  /* 0x00000810ff037984 */ /* 0x000ee20008000800 */
[----:B-12---:R-:W-:-:S05]  /*0520*/  IMAD.MOV.U32 R2, RZ, RZ, 0x6000 ;  /* 0x00006000ff027424 */ /* 0x006fca00078e00ff */
[----:B---3--:R-:W-:-:S04]  /*0530*/  LOP3.LUT R2, R3, 0x6000, R2, 0xd8, !PT ;  /* 0x0000600003027812 */ /* 0x008fc800078ed802 */
[----:B------:R-:W-:-:S05]  /*0540*/  LOP3.LUT R2, R2, 0x400000, RZ, 0xb8, !PT ;  /* 0x0040000002027812 */ /* 0x000fca00078eb8ff */
[----:B------:R5:W-:Y:S02]  /*0550*/  STS [UR16+0x8], R2 ;  /* 0x00000802ff007988 */ /* 0x000be40008000810 */
.L_x_10:
[----:B------:R-:W-:Y:S05]  /*0560*/  BSYNC B0 ;  /* 0x0000000000007941 */ /* 0x000fea0003800000 */
.L_x_7:
[----:B-12345:R-:W1:Y:S02]  /*0570*/  @!P2 LDS R2, [UR16+0x8] ;  /* 0x00000810ff02a984 */ /* 0x03ee640008000800 */
[----:B-1----:R-:W-:-:S05]  /*0580*/  @!P2 LOP3.LUT R2, R2, 0x8000, RZ, 0xb8, !PT ;  /* 0x000080000202a812 */ /* 0x002fca00078eb8ff */
[----:B------:R3:W-:Y:S02]  /*0590*/  @!P2 STS [UR16+0x8], R2 ;  /* 0x00000802ff00a988 */ /* 0x0007e40008000810 */
.L_x_11:
[----:B------:R-:W-:Y:S05]  /*05a0*/  BSYNC B1 ;  /* 0x0000000000017941 */ /* 0x000fea0003800000 */
.L_x_6:
[----:B------:R-:W-:Y:S05]  /*05b0*/  WARPSYNC.ALL ;  /* 0x0000000000007948 */ /* 0x000fea0003800000 */
[----:B------:R-:W4:Y:S02]  /*05c0*/  LDC R5, c[0x0][0x22c] ;  /* 0x00008b00ff057b82 */ /* 0x000f240000000800 */
[----:B----4-:R-:W-:Y:S01]  /*05d0*/  VIADD R5, R5, 0xffffffff ;  /* 0xffffffff05057836 */ /* 0x010fe20000000000 */
[----:B------:R-:W-:Y:S06]  /*05e0*/  @P0 BRA `(.L_x_12) ;  /* 0x0000000000280947 */ /* 0x000fec0003800000 */
[----:B-123--:R-:W1:Y:S01]  /*05f0*/  S2R R2, SR_LANEID ;  /* 0x0000000000027919 */ /* 0x00ee620000000000 */
[----:B------:R-:W-:Y:S05]  /*0600*/  WARPSYNC.ALL ;  /* 0x0000000000007948 */ /* 0x000fea0003800000 */
[----:B-1----:R-:W-:-:S05]  /*0610*/  IMAD.SHL.U32 R7, R2, 0x4, RZ ;  /* 0x0000000402077824 */ /* 0x002fca00078e00ff */
[----:B------:R-:W1:Y:S01]  /*0620*/  LDS R9, [R7+UR16] ;  /* 0x0000001007097984 */ /* 0x000e620008000800 */
[----:B------:R-:W-:-:S05]  /*0630*/  IADD3 R2, P1, R7, UR18, RZ ;  /* 0x0000001207027c10 */ /* 0x000fca000ff3e0ff */
[----:B------:R-:W-:-:S05]  /*0640*/  IMAD.X R3, RZ, RZ, UR19, P1 ;  /* 0x00000013ff037e24 */ /* 0x000fca00088e06ff */
[----:B-1----:R4:W5:Y:S01]  /*0650*/  ATOMG.E.EXCH.STRONG.GPU PT, RZ, [R2], R9 ;  /* 0x0000000902ff73a8 */ /* 0x00296200041ee100 */
[----:B------:R-:W-:-:S04]  /*0660*/  DEPBAR {5,4,3,2,1,0} ;  /* 0x0000003f0000791a */ /* 0x000fc80000000000 */
[----:B------:R4:W-:Y:S01]  /*0670*/  UTMACCTL.IV [UR18] ;  /* 0x00000000120079b9 */ /* 0x0009e20008000000 */
[----:B------:R-:W-:Y:S01]  /*0680*/  NOP ;  /* 0x0000000000007918 */ /* 0x000fe20000000000 */
.L_x_12:
[----:B------:R-:W-:Y:S05]  /*0690*/  @P0 BRA `(.L_x_13) ;  /* 0x00000000000c0947 */ /* 0x000fea0003800000 */
[----:B------:R0:W-:Y:S01]  /*06a0*/  UTMACMDFLUSH ;  /* 0x00000000000079b7 */ /* 0x0001e20000000000 */
[----:B------:R-:W-:Y:S05]  /*06b0*/  @P0 BRA `(.L_x_13) ;  /* 0x0000000000040947 */ /* 0x000fea0003800000 */
[----:B------:R-:W-:-:S04]  /*06c0*/  DEPBAR.LE SB0, 0x0 ;  /* 0x000080000000791a */ /* 0x000fc80000000000 */
.L_x_13:
[----:B------:R-:W-:Y:S05]  /*06d0*/  WARPSYNC.ALL ;  /* 0x0000000000007948 */ /* 0x000fea0003800000 */
[----:B-----5:R-:W-:Y:S06]  /*06e0*/  BAR.SYNC.DEFER_BLOCKING 0x0 ;  /* 0x0000000000007b1d */ /* 0x020fec0000010000 */
[----:B------:R-:W-:Y:S02]  /*06f0*/  BSSY B1, `(.L_x_14) ;  /* 0x000000b000017945 */ /* 0x000fe40003800000 */
[----:B------:R-:W-:Y:S06]  /*0700*/  BAR.SYNC.DEFER_BLOCKING 0x0 ;  /* 0x0000000000007b1d */ /* 0x000fec0000010000 */
[----:B------:R5:W-:Y:S01]  /*0710*/  @!P0 STS [R12], RZ ;  /* 0x000000ff0c008388 */ /* 0x000be20000000800 */
[----:B------:R-:W-:Y:S01]  /*0720*/  NOP ;  /* 0x0000000000007918 */ /* 0x000fe20000000000 */
[----:B------:R-:W-:Y:S05]  /*0730*/  @P2 BRA `(.L_x_15) ;  /* 0x0000000000182947 */ /* 0x000fea0003800000 */
[----:B-1234-:R-:W1:Y:S01]  /*0740*/  LDS R2, [UR16+0x8] ;  /* 0x00000810ff027984 */ /* 0x01ee620008000800 */
[----:B------:R-:W2:Y:S01]  /*0750*/  LDC.64 R8, c[0x0][0x218] ;  /* 0x00008600ff087b82 */ /* 0x000ea20000000a00 */
[----:B------:R-:W-:Y:S02]  /*0760*/  IMAD.MOV.U32 R3, RZ, RZ, 0x70 ;  /* 0x00000070ff037424 */ /* 0x000fe400078e00ff */
[----:B--2---:R2:W-:Y:S03]  /*0770*/  STS.64 [UR16], R8 ;  /* 0x00000008ff007988 */ /* 0x0045e60008000a10 */
[----:B-1----:R-:W-:-:S05]  /*0780*/  LOP3.LUT R2, R2, 0x10, R3, 0xd8, !PT ;  /* 0x0000001002027812 */ /* 0x002fca00078ed803 */
[----:B------:R2:W-:Y:S02]  /*0790*/  STS [UR16+0x8], R2 ;  /* 0x00000802ff007988 */ /* 0x0005e40008000810 */
.L_x_15:
[----:B----4-:R-:W-:Y:S05]  /*07a0*/  BSYNC B1 ;  /* 0x0000000000017941 */ /* 0x010fea0003800000 */
.L_x_14:
[----:B------:R-:W-:Y:S04]  /*07b0*/  BSSY B1, `(.L_x_16) ;  /* 0x000000a000017945 */ /* 0x000fe80003800000 */
[----:B------:R-:W-:Y:S05]  /*07c0*/  @P2 BRA `(.L_x_17) ;  /* 0x0000000000202947 */ /* 0x000fea0003800000 */
[----:B-123--:R-:W1:Y:S01]  /*07d0*/  LDS R2, [UR16+0x34] ;  /* 0x00003410ff027984 */ /* 0x00ee620008000800 */
[----:B------:R-:W-:Y:S02]  /*07e0*/  IMAD.MOV.U32 R7, RZ, RZ, 0x3f000000 ;  /* 0x3f000000ff077424 */ /* 0x000fe400078e00ff */
[----:B------:R-:W-:Y:S01]  /*07f0*/  @!P2 IMAD.MOV.U32 R3, RZ, RZ, 0x3f ;  /* 0x0000003fff03a424 */ /* 0x000fe200078e00ff */
[----:B------:R-:W2:Y:S02]  /*0800*/  @!P2 LDS R8, [UR16+0x38] ;  /* 0x00003810ff08a984 */ /* 0x000ea40008000800 */
[----:B-1----:R-:W-:Y:S02]  /*0810*/  LOP3.LUT R2, R2, 0xff000000, R7, 0xb8, !PT ;  /* 0xff00000002027812 */ /* 0x002fe400078eb807 */
[----:B--2---:R-:W-:-:S03]  /*0820*/  @!P2 LOP3.LUT R3, R8, 0xff, R3, 0xb8, !PT ;  /* 0x000000ff0803a812 */ /* 0x004fc600078eb803 */
[----:B------:R4:W-:Y:S04]  /*0830*/  STS [UR16+0x34], R2 ;  /* 0x00003402ff007988 */ /* 0x0009e80008000810 */
[----:B------:R4:W-:Y:S02]  /*0840*/  @!P2 STS [UR16+0x38], R3 ;  /* 0x00003803ff00a988 */ /* 0x0009e40008000810 */
.L_x_17:
[----:B------:R-:W-:Y:S05]  /*0850*/  BSYNC B1 ;  /* 0x0000000000017941 */ /* 0x000fea0003800000 */
.L_x_16:
[----:B------:R-:W-:Y:S04]  /*0860*/  BSSY B1, `(.L_x_18) ;  /* 0x0000004000017945 */ /* 0x000fe80003800000 */
[----:B------:R-:W-:Y:S05]  /*0870*/  @P2 BRA `(.L_x_19) ;  /* 0x0000000000082947 */ /* 0x000fea0003800000 */
[----:B------:R1:W-:Y:S04]  /*0880*/  STS [UR16+0x24], R13 ;  /* 0x0000240dff007988 */ /* 0x0003e80008000810 */
[----:B------:R1:W-:Y:S02]  /*0890*/  STS [UR16+0x20], R5 ;  /* 0x00002005ff007988 */ /* 0x0003e40008000810 */
.L_x_19:
[----:B------:R-:W-:Y:S05]  /*08a0*/  BSYNC B1 ;  /* 0x0000000000017941 */ /* 0x000fea0003800000 */
.L_x_18:
[----:B------:R-:W-:Y:S04]  /*08b0*/  BSSY B1, `(.L_x_20) ;  /* 0x000000e000017945 */ /* 0x000fe80003800000 */
[----:B------:R-:W-:Y:S05]  /*08c0*/  @P2 BRA `(.L_x_21) ;  /* 0x0000000000302947 */ /* 0x000fea0003800000 */
[----:B----4-:R-:W4:Y:S01]  /*08d0*/  LDS R3, [UR16+0x34] ;  /* 0x00003410ff037984 */ /* 0x010f220008000800 */
[----:B------:R-:W4:Y:S03]  /*08e0*/  LDC.64 R10, c[0x0][0x240] ;  /* 0x00009000ff0a7b82 */ /* 0x000f260000000a00 */
[----:B-123--:R-:W1:Y:S01]  /*08f0*/  LDS R2, [UR16+0x1c] ;  /* 0x00001c10ff027984 */ /* 0x00ee620008000800 */
[C---:B----4-:R-:W-:Y:S01]  /*0900*/  SHF.L.U64.HI R8, R10.reuse, 0x1, R11 ;  /* 0x000000010a087819 */ /* 0x050fe2000001020b */
[----:B------:R-:W-:-:S03]  /*0910*/  IMAD.SHL.U32 R7, R10, 0x2, RZ ;  /* 0x000000020a077824 */ /* 0x000fc600078e00ff */
[--C-:B------:R-:W-:Y:S02]  /*0920*/  SHF.R.U32.HI R9, RZ, 0x4, R8.reuse ;  /* 0x00000004ff097819 */ /* 0x100fe40000011608 */
[----:B------:R-:W-:-:S05]  /*0930*/  SHF.R.U64 R7, R7, 0x4, R8 ;  /* 0x0000000407077819 */ /* 0x000fca0000001208 */
[----:B------:R2:W-:Y:S01]  /*0940*/  STS [UR16+0xc], R7 ;  /* 0x00000c07ff007988 */ /* 0x0005e20008000810 */
[----:B------:R-:W-:Y:S02]  /*0950*/  LOP3.LUT R3, R3, 0x7, RZ, 0xb8, !PT ;  /* 0x0000000703037812 */ /* 0x000fe400078eb8ff */
[----:B-1----:R-:W-:-:S03]  /*0960*/  LOP3.LUT R2, R2, 0xf, R9, 0xb8, !PT ;  /* 0x0000000f02027812 */ /* 0x002fc600078eb809 */
[----:B------:R2:W-:Y:S04]  /*0970*/  STS [UR16+0x34], R3 ;  /* 0x00003403ff007988 */ /* 0x0005e80008000810 */
[----:B------:R2:W-:Y:S02]  /*0980*/  STS [UR16+0x1c], R2 ;  /* 0x00001c02ff007988 */ /* 0x0005e40008000810 */
.L_x_21:
[----:B------:R-:W-:Y:S05]  /*0990*/  BSYNC B1 ;  /* 0x0000000000017941 */ /* 0x000fea0003800000 */
.L_x_20:
[----:B------:R-:W-:Y:S04]  /*09a0*/  BSSY B2, `(.L_x_22) ;  /* 0x000001a000027945 */ /* 0x000fe80003800000 */
[----:B------:R-:W-:Y:S04]  /*09b0*/  BSSY B1, `(.L_x_23) ;  /* 0x0000015000017945 */ /* 0x000fe80003800000 */
[----:B------:R-:W-:Y:S05]  /*09c0*/  @P2 BRA `(.L_x_24) ;  /* 0x0000000000202947 */ /* 0x000fea0003800000 */
[----:B-1234-:R-:W1:Y:S02]  /*09d0*/  LDS R2, [UR16+0x34] ;  /* 0x00003410ff027984 */ /* 0x01ee640008000800 */
[----:B-1----:R-:W-:-:S05]  /*09e0*/  LOP3.LUT R2, R2, 0x38, RZ, 0xb8, !PT ;  /* 0x0000003802027812 */ /* 0x002fca00078eb8ff */
[----:B------:R1:W-:Y:S01]  /*09f0*/  STS [UR16+0x34], R2 ;  /* 0x00003402ff007988 */ /* 0x0003e20008000810 */
[----:B------:R-:W-:Y:S05]  /*0a00*/  @P2 BRA `(.L_x_25) ;  /* 0x0000000000202947 */ /* 0x000fea0003800000 */
[----:B-1----:R-:W1:Y:S01]  /*0a10*/  LDS R2, [UR16+0x8] ;  /* 0x00000810ff027984 */ /* 0x002e620008000800 */
[----:B------:R-:W-:-:S05]  /*0a20*/  IMAD.MOV.U32 R3, RZ, RZ, 0x780 ;  /* 0x00000780ff037424 */ /* 0x000fca00078e00ff */
[----:B-1----:R-:W-:-:S05]  /*0a30*/  LOP3.LUT R2, R2, 0x300, R3, 0xd8, !PT ;  /* 0x0000030002027812 */ /* 0x002fca00078ed803 */
[----:B------:R1:W-:Y:S02]  /*0a40*/  STS [UR16+0x8], R2 ;  /* 0x00000802ff007988 */ /* 0x0003e40008000810 */
.L_x_24:
[----:B------:R-:W-:Y:S05]  /*0a50*/  @P2 BRA `(.L_x_26) ;  /* 0x0000000000282947 */ /* 0x000fea0003800000 */
[----:B-1234-:R-:W1:Y:S02]  /*0a60*/  LDS R2, [UR16+0x8] ;  /* 0x00000810ff027984 */ /* 0x01ee640008000800 */
[----:B-1----:R-:W-:-:S05]  /*0a70*/  LOP3.LUT R2, R2, 0x1800, RZ, 0xb8, !PT ;  /* 0x0000180002027812 */ /* 0x002fca00078eb8ff */
[----:B------:R2:W-:Y:S02]  /*0a80*/  STS [UR16+0x8], R2 ;  /* 0x00000802ff007988 */ /* 0x0005e40008000810 */
.L_x_25:
[----:B------:R-:W-:Y:S05]  /*0a90*/  @P2 BREAK B1 ;  /* 0x0000000000012942 */ /* 0x000fea0003800000 */
[----:B------:R-:W-:Y:S05]  /*0aa0*/  @P2 BRA `(.L_x_27) ;  /* 0x0000000000242947 */ /* 0x000fea0003800000 */
[----:B-12---:R-:W1:Y:S01]  /*0ab0*/  LDS R2, [UR16+0x8] ;  /* 0x00000810ff027984 */ /* 0x006e620008000800 */
[----:B------:R-:W-:-:S05]  /*0ac0*/  IMAD.MOV.U32 R3, RZ, RZ, 0x6000 ;  /* 0x00006000ff037424 */ /* 0x000fca00078e00ff */
[----:B-1----:R-:W-:-:S04]  /*0ad0*/  LOP3.LUT R2, R2, 0x6000, R3, 0xd8, !PT ;  /* 0x0000600002027812 */ /* 0x002fc800078ed803 */
[----:B------:R-:W-:-:S05]  /*0ae0*/  LOP3.LUT R2, R2, 0x400000, RZ, 0xb8, !PT ;  /* 0x0040000002027812 */ /* 0x000fca00078eb8ff */
[----:B------:R1:W-:Y:S02]  /*0af0*/  STS [UR16+0x8], R2 ;  /* 0x00000802ff007988 */ /* 0x0003e40008000810 */
.L_x_26:
[----:B------:R-:W-:Y:S05]  /*0b00*/  BSYNC B1 ;  /* 0x0000000000017941 */ /* 0x000fea0003800000 */
.L_x_23:
[----:B-1234-:R-:W1:Y:S02]  /*0b10*/  @!P2 LDS R2, [UR16+0x8] ;  /* 0x00000810ff02a984 */ /* 0x01ee640008000800 */
[----:B-1----:R-:W-:-:S05]  /*0b20*/  @!P2 LOP3.LUT R2, R2, 0x8000, RZ, 0xb8, !PT ;  /* 0x000080000202a812 */ /* 0x002fca00078eb8ff */
[----:B------:R3:W-:Y:S02]  /*0b30*/  @!P2 STS [UR16+0x8], R2 ;  /* 0x00000802ff00a988 */ /* 0x0007e40008000810 */
.L_x_27:
[----:B------:R-:W-:Y:S05]  /*0b40*/  BSYNC B2 ;  /* 0x0000000000027941 */ /* 0x000fea0003800000 */
.L_x_22:
[----:B------:R-:W-:Y:S05]  /*0b50*/  WARPSYNC.ALL ;  /* 0x0000000000007948 */ /* 0x000fea0003800000 */
[----:B------:R-:W-:-:S04]  /*0b60*/  UIADD3 UR21, UR5, 0x80, URZ ;  /* 0x0000008005157890 */ /* 0x000fc8000fffe03f */
[----:B------:R-:W-:-:S04]  /*0b70*/  UIADD3 UR20, UP0, UR21, UR22, URZ ;  /* 0x0000001615147290 */ /* 0x000fc8000ff1e03f */
[----:B------:R-:W-:Y:S01]  /*0b80*/  ULEA.HI.X.SX32 UR21, UR21, UR23, 0x1, UP0 ;  /* 0x0000001715157291 */ /* 0x000fe200080f0e3f */
[----:B------:R-:W-:Y:S11]  /*0b90*/  @P0 BRA `(.L_x_28) ;  /* 0x0000000000280947 */ /* 0x000ff60003800000 */
[----:B-123--:R-:W1:Y:S01]  /*0ba0*/  S2R R2, SR_LANEID ;  /* 0x0000000000027919 */ /* 0x00ee620000000000 */
[----:B------:R-:W-:Y:S05]  /*0bb0*/  WARPSYNC.ALL ;  /* 0x0000000000007948 */ /* 0x000fea0003800000 */
[----:B-1----:R-:W-:-:S05]  /*0bc0*/  IMAD.SHL.U32 R8, R2, 0x4, RZ ;  /* 0x0000000402087824 */ /* 0x002fca00078e00ff */
[----:B------:R-:W1:Y:S01]  /*0bd0*/  LDS R7, [R8+UR16] ;  /* 0x0000001008077984 */ /* 0x000e620008000800 */
[----:B------:R-:W-:-:S05]  /*0be0*/  IADD3 R2, P1, R8, UR20, RZ ;  /* 0x0000001408027c10 */ /* 0x000fca000ff3e0ff */
[----:B------:R-:W-:-:S05]  /*0bf0*/  IMAD.X R3, RZ, RZ, UR21, P1 ;  /* 0x00000015ff037e24 */ /* 0x000fca00088e06ff */
[----:B-1----:R4:W2:Y:S01]  /*0c00*/  ATOMG.E.EXCH.STRONG.GPU PT, RZ, [R2], R7 ;  /* 0x0000000702ff73a8 */ /* 0x0028a200041ee100 */
[----:B------:R-:W-:-:S04]  /*0c10*/  DEPBAR {5,4,3,2,1,0} ;  /* 0x0000003f0000791a */ /* 0x000fc80000000000 */
[----:B------:R4:W-:Y:S01]  /*0c20*/  UTMACCTL.IV [UR20] ;  /* 0x00000000140079b9 */ /* 0x0009e20008000000 */
[----:B------:R-:W-:Y:S01]  /*0c30*/  NOP ;  /* 0x0000000000007918 */ /* 0x000fe20000000000 */
.L_x_28:
[----:B------:R-:W-:Y:S05]  /*0c40*/  @P0 BRA `(.L_x_29) ;  /* 0x00000000000c0947 */ /* 0x000fea0003800000 */
[----:B------:R0:W-:Y:S01]  /*0c50*/  UTMACMDFLUSH ;  /* 0x00000000000079b7 */ /* 0x0001e20000000000 */
[----:B------:R-:W-:Y:S05]  /*0c60*/  @P0 BRA `(.L_x_29) ;  /* 0x0000000000040947 */ /* 0x000fea0003800000 */
[----:B------:R-:W-:-:S04]  /*0c70*/  DEPBAR.LE SB0, 0x0 ;  /* 0x000080000000791a */ /* 0x000fc80000000000 */
.L_x_29:
[----:B------:R-:W-:Y:S05]  /*0c80*/  WARPSYNC.ALL ;  /* 0x0000000000007948 */ /* 0x000fea0003800000 */
[----:B--2---:R-:W-:Y:S06]  /*0c90*/  BAR.SYNC.DEFER_BLOCKING 0x0 ;  /* 0x0000000000007b1d */ /* 0x004fec0000010000 */
[----:B------:R-:W-:Y:S02]  /*0ca0*/  BSSY B2, `(.L_x_30) ;  /* 0x000000b000027945 */ /* 0x000fe40003800000 */
[----:B------:R-:W-:Y:S06]  /*0cb0*/  BAR.SYNC.DEFER_BLOCKING 0x0 ;  /* 0x0000000000007b1d */ /* 0x000fec0000010000 */
[----:B------:R2:W-:Y:S01]  /*0cc0*/  @!P0 STS [R12], RZ ;  /* 0x000000ff0c008388 */ /* 0x0005e20000000800 */
[----:B------:R-:W-:Y:S01]  /*0cd0*/  NOP ;  /* 0x0000000000007918 */ /* 0x000fe20000000000 */
[----:B------:R-:W-:Y:S05]  /*0ce0*/  @P2 BRA `(.L_x_31) ;  /* 0x0000000000182947 */ /* 0x000fea0003800000 */
[----:B-1-34-:R-:W1:Y:S01]  /*0cf0*/  LDS R2, [UR16+0x8] ;  /* 0x00000810ff027984 */ /* 0x01ae620008000800 */
[----:B------:R-:W3:Y:S01]  /*0d00*/  LDC.64 R8, c[0x0][0x220] ;  /* 0x00008800ff087b82 */ /* 0x000ee20000000a00 */
[----:B------:R-:W-:Y:S02]  /*0d10*/  IMAD.MOV.U32 R3, RZ, RZ, 0x70 ;  /* 0x00000070ff037424 */ /* 0x000fe400078e00ff */
[----:B---3--:R3:W-:Y:S03]  /*0d20*/  STS.64 [UR16], R8 ;  /* 0x00000008ff007988 */ /* 0x0087e60008000a10 */
[----:B-1----:R-:W-:-:S05]  /*0d30*/  LOP3.LUT R2, R2, 0x10, R3, 0xd8, !PT ;  /* 0x0000001002027812 */ /* 0x002fca00078ed803 */
[----:B------:R3:W-:Y:S02]  /*0d40*/  STS [UR16+0x8], R2 ;  /* 0x00000802ff007988 */ /* 0x0007e40008000810 */
.L_x_31:
[----:B----4-:R-:W-:Y:S05]  /*0d50*/  BSYNC B2 ;  /* 0x0000000000027941 */ /* 0x010fea0003800000 */
.L_x_30:
[----:B------:R-:W-:Y:S04]  /*0d60*/  BSSY B3, `(.L_x_32) ;  /* 0x0000011000037945 */ /* 0x000fe80003800000 */
[----:B------:R-:W-:Y:S04]  /*0d70*/  BSSY B2, `(.L_x_33) ;  /* 0x000000e000027945 */ /* 0x000fe80003800000 */
[----:B------:R-:W-:Y:S05]  /*0d80*/  @P2 BRA `(.L_x_34) ;  /* 0x0000000000242947 */ /* 0x000fea0003800000 */
[----:B-1-3--:R-:W1:Y:S01]  /*0d90*/  LDS R2, [UR16+0x34] ;  /* 0x00003410ff027984 */ /* 0x00ae620008000800 */
[----:B------:R-:W-:-:S05]  /*0da0*/  IMAD.MOV.U32 R3, RZ, RZ, 0x3f000000 ;  /* 0x3f000000ff037424 */ /* 0x000fca00078e00ff */
[----:B-1----:R-:W-:-:S05]  /*0db0*/  LOP3.LUT R2, R2, 0xff000000, R3, 0xb8, !PT ;  /* 0xff00000002027812 */ /* 0x002fca00078eb803 */
[----:B------:R1:W-:Y:S01]  /*0dc0*/  STS [UR16+0x34], R2 ;  /* 0x00003402ff007988 */ /* 0x0003e20008000810 */
[----:B------:R-:W-:Y:S05]  /*0dd0*/  @P2 BRA `(.L_x_35) ;  /* 0x00000000001c2947 */ /* 0x000fea0003800000 */
[----:B-1----:R-:W1:Y:S01]  /*0de0*/  LDS R2, [UR16+0x38] ;  /* 0x00003810ff027984 */ /* 0x002e620008000800 */
[----:B------:R-:W-:-:S05]  /*0df0*/  IMAD.MOV.U32 R3, RZ, RZ, 0x7f ;  /* 0x0000007fff037424 */ /* 0x000fca00078e00ff */
[----:B-1----:R-:W-:-:S05]  /*0e00*/  LOP3.LUT R2, R2, 0xff, R3, 0xb8, !PT ;  /* 0x000000ff02027812 */ /* 0x002fca00078eb803 */
[----:B------:R4:W-:Y:S02]  /*0e10*/  STS [UR16+0x38], R2 ;  /* 0x00003802ff007988 */ /* 0x0009e40008000810 */
.L_x_34:
[----:B------:R-:W-:Y:S05]  /*0e20*/  @P2 BREAK B2 ;  /* 0x0000000000022942 */ /* 0x000fea0003800000 */
[----:B------:R-:W-:Y:S05]  /*0e30*/  @P2 BRA `(.L_x_36) ;  /* 0x00000000000c2947 */ /* 0x000fea0003800000 */
[----:B------:R1:W-:Y:S02]  /*0e40*/  STS [UR16+0x20], R5 ;  /* 0x00002005ff007988 */ /* 0x0003e40008000810 */
.L_x_35:
[----:B------:R-:W-:Y:S05]  /*0e50*/  BSYNC B2 ;  /* 0x0000000000027941 */ /* 0x000fea0003800000 */
.L_x_33:
[----:B------:R1:W-:Y:S02]  /*0e60*/  @!P2 STS [UR16+0x24], R4 ;  /* 0x00002404ff00a988 */ /* 0x0003e40008000810 */
.L_x_36:
[----:B------:R-:W-:Y:S05]  /*0e70*/  BSYNC B3 ;  /* 0x0000000000037941 */ /* 0x000fea0003800000 */
.L_x_32:
[----:B------:R-:W-:Y:S05]  /*0e80*/  WARPSYNC.ALL ;  /* 0x0000000000007948 */ /* 0x000fea0003800000 */
[----:B------:R-:W-:Y:S04]  /*0e90*/  BSSY B3, `(.L_x_37) ;  /* 0x000000e000037945 */ /* 0x000fe80003800000 */
[----:B------:R-:W-:Y:S05]  /*0ea0*/  @P2 BRA `(.L_x_38) ;  /* 0x0000000000302947 */ /* 0x000fea0003800000 */
[----:B------:R-:W5:Y:S01]  /*0eb0*/  LDS R3, [UR16+0x34] ;  /* 0x00003410ff037984 */ /* 0x000f620008000800 */
[----:B-1----:R-:W1:Y:S03]  /*0ec0*/  LDC.64 R4, c[0x0][0x248] ;  /* 0x00009200ff047b82 */ /* 0x002e660000000a00 */
[----:B---34-:R-:W3:Y:S01]  /*0ed0*/  LDS R2, [UR16+0x1c] ;  /* 0x00001c10ff027984 */ /* 0x018ee20008000800 */
[C---:B-1----:R-:W-:Y:S01]  /*0ee0*/  SHF.L.U64.HI R5, R4.reuse, 0x1, R5 ;  /* 0x0000000104057819 */ /* 0x042fe20000010205 */
[----:B------:R-:W-:-:S03]  /*0ef0*/  IMAD.SHL.U32 R4, R4, 0x2, RZ ;  /* 0x0000000204047824 */ /* 0x000fc600078e00ff */
[--C-:B------:R-:W-:Y:S02]  /*0f00*/  SHF.R.U32.HI R7, RZ, 0x4, R5.reuse ;  /* 0x00000004ff077819 */ /* 0x100fe40000011605 */
[----:B------:R-:W-:-:S05]  /*0f10*/  SHF.R.U64 R4, R4, 0x4, R5 ;  /* 0x0000000404047819 */ /* 0x000fca0000001205 */
[----:B------:R1:W-:Y:S01]  /*0f20*/  STS [UR16+0xc], R4 ;  /* 0x00000c04ff007988 */ /* 0x0003e20008000810 */
[----:B-----5:R-:W-:Y:S02]  /*0f30*/  LOP3.LUT R3, R3, 0x7, RZ, 0xb8, !PT ;  /* 0x0000000703037812 */ /* 0x020fe400078eb8ff */
[----:B---3--:R-:W-:-:S03]  /*0f40*/  LOP3.LUT R2, R2, 0xf, R7, 0xb8, !PT ;  /* 0x0000000f02027812 */ /* 0x008fc600078eb807 */
[----:B------:R1:W-:Y:S04]  /*0f50*/  STS [UR16+0x34], R3 ;  /* 0x00003403ff007988 */ /* 0x0003e80008000810 */
[----:B------:R1:W-:Y:S02]  /*0f60*/  STS [UR16+0x1c], R2 ;  /* 0x00001c02ff007988 */ /* 0x0003e40008000810 */
.L_x_38:
[----:B------:R-:W-:Y:S05]  /*0f70*/  BSYNC B3 ;  /* 0x0000000000037941 */ /* 0x000fea0003800000 */
.L_x_37:
[----:B------:R-:W-:Y:S04]  /*0f80*/  BSSY B3, `(.L_x_39) ;  /* 0x000001a000037945 */ /* 0x000fe80003800000 */
[----:B------:R-:W-:Y:S04]  /*0f90*/  BSSY B4, `(.L_x_40) ;  /* 0x0000015000047945 */ /* 0x000fe80003800000 */
[----:B------:R-:W-:Y:S05]  /*0fa0*/  @P2 BRA `(.L_x_41) ;  /* 0x0000000000202947 */ /* 0x000fea0003800000 */
[----:B-1-34-:R-:W1:Y:S02]  /*0fb0*/  LDS R2, [UR16+0x34] ;  /* 0x00003410ff027984 */ /* 0x01ae640008000800 */
[----:B-1----:R-:W-:-:S05]  /*0fc0*/  LOP3.LUT R2, R2, 0x38, RZ, 0xb8, !PT ;  /* 0x0000003802027812 */ /* 0x002fca00078eb8ff */
[----:B------:R1:W-:Y:S01]  /*0fd0*/  STS [UR16+0x34], R2 ;  /* 0x00003402ff007988 */ /* 0x0003e20008000810 */
[----:B------:R-:W-:Y:S05]  /*0fe0*/  @P2 BRA `(.L_x_42) ;  /* 0x0000000000202947 */ /* 0x000fea0003800000 */
[----:B-1----:R-:W1:Y:S01]  /*0ff0*/  LDS R2, [UR16+0x8] ;  /* 0x00000810ff027984 */ /* 0x002e620008000800 */
[----:B------:R-:W-:-:S05]  /*1000*/  IMAD.MOV.U32 R3, RZ, RZ, 0x780 ;  /* 0x00000780ff037424 */ /* 0x000fca00078e00ff */
[----:B-1----:R-:W-:-:S05]  /*1010*/  LOP3.LUT R2, R2, 0x300, R3, 0xd8, !PT ;  /* 0x0000030002027812 */ /* 0x002fca00078ed803 */
[----:B------:R1:W-:Y:S02]  /*1020*/  STS [UR16+0x8], R2 ;  /* 0x00000802ff007988 */ /* 0x0003e40008000810 */
.L_x_41:
[----:B------:R-:W-:Y:S05]  /*1030*/  @P2 BRA `(.L_x_43) ;  /* 0x0000000000282947 */ /* 0x000fea0003800000 */
[----:B-1-34-:R-:W1:Y:S02]  /*1040*/  LDS R2, [UR16+0x8] ;  /* 0x00000810ff027984 */ /* 0x01ae640008000800 */
[----:B-1----:R-:W-:-:S05]  /*1050*/  LOP3.LUT R2, R2, 0x1800, RZ, 0xb8, !PT ;  /* 0x0000180002027812 */ /* 0x002fca00078eb8ff */
[----:B------:R3:W-:Y:S02]  /*1060*/  STS [UR16+0x8], R2 ;  /* 0x00000802ff007988 */ /* 0x0007e40008000810 */
.L_x_42:
[----:B------:R-:W-:Y:S05]  /*1070*/  @P2 BREAK B4 ;  /* 0x0000000000042942 */ /* 0x000fea0003800000 */
[----:B------:R-:W-:Y:S05]  /*1080*/  @P2 BRA `(.L_x_44) ;  /* 0x0000000000242947 */ /* 0x000fea0003800000 */
[----:B-1-3--:R-:W1:Y:S01]  /*1090*/  LDS R2, [UR16+0x8] ;  /* 0x00000810ff027984 */ /* 0x00ae620008000800 */
[----:B------:R-:W-:-:S05]  /*10a0*/  IMAD.MOV.U32 R3, RZ, RZ, 0x6000 ;  /* 0x00006000ff037424 */ /* 0x000fca00078e00ff */
[----:B-1----:R-:W-:-:S04]  /*10b0*/  LOP3.LUT R2, R2, 0x6000, R3, 0xd8, !PT ;  /* 0x0000600002027812 */ /* 0x002fc800078ed803 */
[----:B------:R-:W-:-:S05]  /*10c0*/  LOP3.LUT R2, R2, 0x400000, RZ, 0xb8, !PT ;  /* 0x0040000002027812 */ /* 0x000fca00078eb8ff */
[----:B------:R1:W-:Y:S02]  /*10d0*/  STS [UR16+0x8], R2 ;  /* 0x00000802ff007988 */ /* 0x0003e40008000810 */
.L_x_43:
[----:B------:R-:W-:Y:S05]  /*10e0*/  BSYNC B4 ;  /* 0x0000000000047941 */ /* 0x000fea0003800000 */
.L_x_40:
[----:B-1-34-:R-:W1:Y:S02]  /*10f0*/  @!P2 LDS R2, [UR16+0x8] ;  /* 0x00000810ff02a984 */ /* 0x01ae640008000800 */
[----:B-1----:R-:W-:-:S05]  /*1100*/  @!P2 LOP3.LUT R2, R2, 0x8000, RZ, 0xb8, !PT ;  /* 0x000080000202a812 */ /* 0x002fca00078eb8ff */
[----:B------:R4:W-:Y:S02]  /*1110*/  @!P2 STS [UR16+0x8], R2 ;  /* 0x00000802ff00a988 */ /* 0x0009e40008000810 */
.L_x_44:
[----:B------:R-:W-:Y:S05]  /*1120*/  BSYNC B3 ;  /* 0x0000000000037941 */ /* 0x000fea0003800000 */
.L_x_39:
[----:B------:R-:W-:Y:S05]  /*1130*/  WARPSYNC.ALL ;  /* 0x0000000000007948 */ /* 0x000fea0003800000 */
[----:B------:R-:W-:Y:S01]  /*1140*/  UIADD3 UR5, UR5, 0x100, URZ ;  /* 0x0000010005057890 */ /* 0x000fe2000fffe03f */
[----:B------:R-:W-:Y:S01]  /*1150*/  ISETP.GE.AND P1, PT, R14, 0x1, PT ;  /* 0x000000010e00780c */ /* 0x000fe20003f26270 */
[----:B------:R-:W-:Y:S01]  /*1160*/  IMAD.MOV.U32 R24, RZ, RZ, RZ ;  /* 0x000000ffff187224 */ /* 0x000fe200078e00ff */
[----:B------:R-:W-:Y:S01]  /*1170*/  SHF.R.U32.HI R7, RZ, 0x5, R0 ;  /* 0x00000005ff077819 */ /* 0x000fe20000011600 */
[----:B------:R-:W-:-:S04]  /*1180*/  UIADD3 UR22, UP0, UR5, UR22, URZ ;  /* 0x0000001605167290 */ /* 0x000fc8000ff1e03f */
[----:B------:R-:W-:Y:S01]  /*1190*/  ULEA.HI.X.SX32 UR23, UR5, UR23, 0x1, UP0 ;  /* 0x0000001705177291 */ /* 0x000fe200080f0e3f */
[----:B------:R-:W-:Y:S11]  /*11a0*/  @P0 BRA `(.L_x_45) ;  /* 0x0000000000280947 */ /* 0x000ff60003800000 */
[----:B-1-34-:R-:W1:Y:S01]  /*11b0*/  S2R R2, SR_LANEID ;  /* 0x0000000000027919 */ /* 0x01ae620000000000 */
[----:B------:R-:W-:Y:S05]  /*11c0*/  WARPSYNC.ALL ;  /* 0x0000000000007948 */ /* 0x000fea0003800000 */
[----:B-1----:R-:W-:-:S05]  /*11d0*/  IMAD.SHL.U32 R4, R2, 0x4, RZ ;  /* 0x0000000402047824 */ /* 0x002fca00078e00ff */
[----:B------:R-:W1:Y:S01]  /*11e0*/  LDS R5, [R4+UR16] ;  /* 0x0000001004057984 */ /* 0x000e620008000800 */
[----:B------:R-:W-:-:S05]  /*11f0*/  IADD3 R2, P3, R4, UR22, RZ ;  /* 0x0000001604027c10 */ /* 0x000fca000ff7e0ff */
[----:B------:R-:W-:-:S05]  /*1200*/  IMAD.X R3, RZ, RZ, UR23, P3 ;  /* 0x00000017ff037e24 */ /* 0x000fca00098e06ff */
[----:B-1----:R1:W3:Y:S01]  /*1210*/  ATOMG.E.EXCH.STRONG.GPU PT, RZ, [R2], R5 ;  /* 0x0000000502ff73a8 */ /* 0x0022e200041ee100 */
[----:B------:R-:W-:-:S04]  /*1220*/  DEPBAR {5,4,3,2,1,0} ;  /* 0x0000003f0000791a */ /* 0x000fc80000000000 */
[----:B------:R1:W-:Y:S01]  /*1230*/  UTMACCTL.IV [UR22] ;  /* 0x00000000160079b9 */ /* 0x0003e20008000000 */
[----:B------:R-:W-:Y:S01]  /*1240*/  NOP ;  /* 0x0000000000007918 */ /* 0x000fe20000000000 */
.L_x_45:
[----:B------:R-:W-:Y:S05]  /*1250*/  @P0 BRA `(.L_x_46) ;  /* 0x00000000000c0947 */ /* 0x000fea0003800000 */
[----:B------:R0:W-:Y:S01]  /*1260*/  UTMACMDFLUSH ;  /* 0x00000000000079b7 */ /* 0x0001e20000000000 */
[----:B------:R-:W-:Y:S05]  /*1270*/  @P0 BRA `(.L_x_46) ;  /* 0x0000000000040947 */ /* 0x000fea0003800000 */
[----:B------:R-:W-:-:S04]  /*1280*/  DEPBAR.LE SB0, 0x0 ;  /* 0x000080000000791a */ /* 0x000fc80000000000 */
.L_x_46:
[----:B------:R-:W-:Y:S05]  /*1290*/  WARPSYNC.ALL ;  /* 0x0000000000007948 */ /* 0x000fea0003800000 */
[----:B---3--:R-:W-:Y:S01]  /*12a0*/  BAR.SYNC.DEFER_BLOCKING 0x0 ;  /* 0x0000000000007b1d */ /* 0x008fe20000010000 */
[----:B------:R-:W-:Y:S01]  /*12b0*/  R2UR UR17, R7 ;  /* 0x00000000071172ca */ /* 0x000fe200000e0000 */
[----:B------:R-:W-:Y:S01]  /*12c0*/  USHF.L.U32 UR24, UR25, 0x7, URZ ;  /* 0x0000000719187899 */ /* 0x000fe2000800063f */
[----:B------:R-:W-:Y:S01]  /*12d0*/  IMAD.MOV.U32 R25, RZ, RZ, RZ ;  /* 0x000000ffff197224 */ /* 0x000fe200078e00ff */
[----:B------:R-:W-:Y:S02]  /*12e0*/  CS2R R26, SRZ ;  /* 0x00000000001a7805 */ /* 0x000fe4000001ff00 */
[----:B------:R-:W-:Y:S01]  /*12f0*/  CS2R R28, SRZ ;  /* 0x00000000001c7805 */ /* 0x000fe2000001ff00 */
[----:B------:R-:W-:Y:S01]  /*1300*/  VOTEU.ALL UP0, P2 ;  /* 0x00000000003f7886 */ /* 0x000fe20001000000 */
[----:B------:R-:W-:Y:S01]  /*1310*/  UMOV UR6, 0x1 ;  /* 0x0000000100067882 */ /* 0x000fe20000000000 */
[----:B------:R-:W-:Y:S01]  /*1320*/  VOTEU.ALL UP1, P2 ;  /* 0x00000000003f7886 */ /* 0x000fe20001020000 */
[----:B------:R-:W-:Y:S01]  /*1330*/  VOTEU.ALL UP2, P2 ;  /* 0x00000000003f7886 */ /* 0x000fe20001040000 */
[----:B------:R-:W-:Y:S01]  /*1340*/  VOTEU.ALL UP3, P2 ;  /* 0x00000000003f7886 */ /* 0x000fe20001060000 */
[----:B------:R-:W-:-:S04]  /*1350*/  @!UP0 UIADD3 UR8, -UR6, 0x100000, URZ ;  /* 0x0010000006088890 */ /* 0x000fc8000fffe13f */
[----:B------:R-:W-:Y:S02]  /*1360*/  @!UP0 USHF.L.U32 UR9, UR8, 0xb, URZ ;  /* 0x0000000b08098899 */ /* 0x000fe4000800063f */
[----:B------:R-:W-:Y:S01]  /*1370*/  @!UP0 USHF.L.U32 UR8, UR8, 0x1, URZ ;  /* 0x0000000108088899 */ /* 0x000fe2000800063f */
[----:B------:R-:W-:Y:S01]  /*1380*/  CS2R R30, SRZ ;  /* 0x00000000001e7805 */ /* 0x000fe2000001ff00 */
        /* <DEDUP_REMOVED lines=12> */
[----:B------:R-:W-:Y:S01]  /*1450*/  VOTEU.ALL UP0, P2 ;  /* 0x00000000003f7886 */ /* 0x000fe20001000000 */
[----:B------:R-:W-:Y:S02]  /*1460*/  CS2R R38, SRZ ;  /* 0x0000000000267805 */ /* 0x000fe4000001ff00 */
[----:B------:R-:W-:Y:S02]  /*1470*/  CS2R R40, SRZ ;  /* 0x0000000000287805 */ /* 0x000fe4000001ff00 */
[----:B------:R-:W-:Y:S02]  /*1480*/  CS2R R42, SRZ ;  /* 0x00000000002a7805 */ /* 0x000fe4000001ff00 */
[----:B------:R-:W-:Y:S01]  /*1490*/  CS2R R44, SRZ ;  /* 0x00000000002c7805 */ /* 0x000fe2000001ff00 */
[----:B------:R-:W3:Y:S02]  /*14a0*/  FENCE.VIEW.ASYNC.S ;  /* 0x00000000000073c6 */ /* 0x000ee40000000000 */
[----:B---3--:R-:W3:Y:S02]  /*14b0*/  @!UP0 SYNCS.EXCH.64 URZ, [UR16+0x20000], UR8 ;  /* 0x02000008103f85b2 */ /* 0x008ee40008000100 */
[----:B---3--:R-:W-:Y:S01]  /*14c0*/  BAR.SYNC.DEFER_BLOCKING 0x0 ;  /* 0x0000000000007b1d */ /* 0x008fe20000010000 */
[----:B------:R-:W-:-:S02]  /*14d0*/  CS2R R46, SRZ ;  /* 0x00000000002e7805 */ /* 0x000fc4000001ff00 */
[----:B------:R-:W-:Y:S02]  /*14e0*/  CS2R R48, SRZ ;  /* 0x0000000000307805 */ /* 0x000fe4000001ff00 */
[----:B------:R-:W-:Y:S02]  /*14f0*/  CS2R R50, SRZ ;  /* 0x0000000000327805 */ /* 0x000fe4000001ff00 */
[----:B------:R-:W-:Y:S02]  /*1500*/  CS2R R52, SRZ ;  /* 0x0000000000347805 */ /* 0x000fe4000001ff00 */
[----:B------:R-:W-:Y:S02]  /*1510*/  CS2R R54, SRZ ;  /* 0x0000000000367805 */ /* 0x000fe4000001ff00 */
[----:B------:R-:W-:Y:S02]  /*1520*/  CS2R R56, SRZ ;  /* 0x0000000000387805 */ /* 0x000fe4000001ff00 */
        /* <DEDUP_REMOVED lines=14> */
[----:B------:R-:W-:Y:S01]  /*1610*/  CS2R R86, SRZ ;  /* 0x0000000000567805 */ /* 0x000fe2000001ff00 */
[----:B------:R3:W4:Y:S02]  /*1620*/  @!UP1 SYNCS.EXCH.64 URZ, [UR16+0x20008], UR10 ;  /* 0x0200080a103f95b2 */ /* 0x0007240008000100 */
[----:B----4-:R-:W-:Y:S01]  /*1630*/  BAR.SYNC.DEFER_BLOCKING 0x0 ;  /* 0x0000000000007b1d */ /* 0x010fe20000010000 */
[----:B---3--:R-:W-:-:S05]  /*1640*/  USHF.L.U32 UR11, UR32, 0x7, URZ ;  /* 0x00000007200b7899 */ /* 0x008fca000800063f */
[----:B------:R3:W4:Y:S02]  /*1650*/  @!UP2 SYNCS.EXCH.64 URZ, [UR16+0x20010], UR12 ;  /* 0x0200100c103fa5b2 */ /* 0x0007240008000100 */
[----:B----4-:R-:W-:Y:S06]  /*1660*/  BAR.SYNC.DEFER_BLOCKING 0x0 ;  /* 0x0000000000007b1d */ /* 0x010fec0000010000 */
[----:B------:R3:W4:Y:S01]  /*1670*/  @!UP3 SYNCS.EXCH.64 URZ, [UR16+0x20018], UR6 ;  /* 0x02001806103fb5b2 */ /* 0x0007220008000100 */
[----:B------:R-:W-:Y:S05]  /*1680*/  @!P1 BRA `(.L_x_47) ;  /* 0x00000004009c9947 */ /* 0x000fea0003800000 */
        /* <DEDUP_REMOVED lines=32> */
[----:B------:R-:W-:Y:S01]  /*1890*/  UMOV UR5, URZ ;  /* 0x0000003f00057c82 */ /* 0x000fe20008000000 */
[----:B------:R-:W-:-:S05]  /*18a0*/  UMOV UR10, URZ ;  /* 0x0000003f000a7c82 */ /* 0x000fca0008000000 */
.L_x_49:
[----:B----4-:R-:W-:Y:S01]  /*18b0*/  BAR.SYNC.DEFER_BLOCKING 0x0 ;  /* 0x0000000000007b1d */ /* 0x010fe20000010000 */
[----:B------:R-:W-:Y:S01]  /*18c0*/  ULEA UR29, UR5, UR16, 0x3 ;  /* 0x00000010051d7291 */ /* 0x000fe2000f8e183f */
[----:B-1----:R-:W-:Y:S01]  /*18d0*/  @!P2 IMAD.MOV.U32 R2, RZ, RZ, 0x8000 ;  /* 0x00008000ff02a424 */ /* 0x002fe200078e00ff */
[----:B------:R-:W-:Y:S01]  /*18e0*/  ELECT P0, URZ, PT ;  /* 0x00000000003f782f */ /* 0x000fe20003800000 */
[----:B------:R-:W-:-:S03]  /*18f0*/  ULEA UR8, UR5, UR16, 0xe ;  /* 0x0000001005087291 */ /* 0x000fc6000f8e703f */
[----:B------:R-:W-:Y:S02]  /*1900*/  ISETP.LT.U32.AND P0, PT, R6, 0x20, P0 ;  /* 0x000000200600780c */ /* 0x000fe40000701070 */
[----:B------:R-:W-:Y:S01]  /*1910*/  ELECT P1, URZ, PT ;  /* 0x00000000003f782f */ /* 0x000fe20003820000 */
[----:B---3--:R-:W-:-:S03]  /*1920*/  ULOP3.LUT UR12, UR17, 0x1, URZ, 0xc0, !UPT ;  /* 0x00000001110c7892 */ /* 0x008fc6000f8ec03f */
[----:B------:R-:W-:Y:S01]  /*1930*/  ISETP.LT.U32.AND P1, PT, R6, 0x40, P1 ;  /* 0x000000400600780c */ /* 0x000fe20000f21070 */
[----:B------:R-:W-:Y:S02]  /*1940*/  UIADD3 UR28, UR8, 0x10000, URZ ;  /* 0x00010000081c7890 */ /* 0x000fe4000fffe03f */
[----:B------:R-:W-:Y:S02]  /*1950*/  ULEA UR14, UR12, UR24, 0x6 ;  /* 0x000000180c0e7291 */ /* 0x000fe4000f8e303f */
[----:B------:R-:W-:Y:S01]  /*1960*/  ULEA UR12, UR12, UR28, 0xd ;  /* 0x0000001c0c0c7291 */ /* 0x000fe2000f8e683f */
[----:B------:R-:W-:Y:S01]  /*1970*/  UMOV UR15, UR10 ;  /* 0x0000000a000f7c82 */ /* 0x000fe20008000000 */
[----:B------:R-:W-:Y:S01]  /*1980*/  VOTEU.ANY UP0, P0 ;  /* 0x00000000003f7886 */ /* 0x000fe20000000100 */
[----:B------:R-:W-:Y:S01]  /*1990*/  VOTEU.ANY UP2, P0 ;  /* 0x00000000003f7886 */ /* 0x000fe20000040100 */
[----:B------:R1:W-:Y:S01]  /*19a0*/  @!P2 SYNCS.ARRIVE.TRANS64 RZ, [UR29+0x20000], R2 ;  /* 0x02000002ffffa9a7 */ /* 0x0003e2000800001d */
[----:B------:R3:W-:Y:S06]  /*19b0*/  MEMBAR.ALL.CTA ;  /* 0x0000000000007992 */ /* 0x0007ec0000008000 */
[----:B---3--:R-:W3:Y:S01]  /*19c0*/  FENCE.VIEW.ASYNC.S ;  /* 0x00000000000073c6 */ /* 0x008ee20000000000 */
[----:B------:R-:W-:Y:S01]  /*19d0*/  @UP0 UIADD3 UR9, UR29, 0x20000, URZ ;  /* 0x000200001d090890 */ /* 0x000fe2000fffe03f */
[----:B------:R-:W-:Y:S01]  /*19e0*/  @UP0 UMOV UR6, UR18 ;  /* 0x0000001200060c82 */ /* 0x000fe20008000000 */
[----:B------:R-:W-:Y:S01]  /*19f0*/  @UP0 UMOV UR7, UR19 ;  /* 0x0000001300070c82 */ /* 0x000fe20008000000 */
[----:B---3--:R-:W-:Y:S01]  /*1a00*/  VOTEU.ANY UP1, P1 ;  /* 0x00000000003f7886 */ /* 0x008fe20000820100 */
[----:B------:R-:W-:Y:S01]  /*1a10*/  VOTEU.ANY UP3, P1 ;  /* 0x00000000003f7886 */ /* 0x000fe20000860100 */
[----:B-1----:R-:W-:-:S03]  /*1a20*/  IMAD.U32 R2, RZ, RZ, UR4 ;  /* 0x00000004ff027e24 */ /* 0x002fc6000f8e00ff */
[----:B------:R-:W-:Y:S01]  /*1a30*/  @UP1 UIADD3 UR13, UR29, 0x20000, URZ ;  /* 0x000200001d0d1890 */ /* 0x000fe2000fffe03f */
[----:B------:R-:W-:Y:S01]  /*1a40*/  @UP1 UMOV UR26, UR20 ;  /* 0x00000014001a1c82 */ /* 0x000fe20008000000 */
[----:B------:R-:W-:Y:S01]  /*1a50*/  @UP1 UMOV UR27, UR21 ;  /* 0x00000015001b1c82 */ /* 0x000fe20008000000 */
[----:B------:R-:W-:Y:S01]  /*1a60*/  SHF.L.U32 R2, R2, 0x1f, RZ ;  /* 0x0000001f02027819 */ /* 0x000fe200000006ff */
[----:B------:R-:W-:Y:S06]  /*1a70*/  BAR.SYNC.DEFER_BLOCKING 0x0 ;  /* 0x0000000000007b1d */ /* 0x000fec0000010000 */
[----:B------:R1:W-:Y:S02]  /*1a80*/  @UP2 UTMALDG.2D [UR8], [UR6] ;  /* 0x00000008060025b4 */ /* 0x0003e40008008000 */
[----:B------:R-:W-:Y:S06]  /*1a90*/  BAR.SYNC.DEFER_BLOCKING 0x0 ;  /* 0x0000000000007b1d */ /* 0x000fec0000010000 */
[----:B------:R1:W-:Y:S02]  /*1aa0*/  @UP3 UTMALDG.2D [UR12], [UR26] ;  /* 0x0000000c1a0035b4 */ /* 0x0003e40008008000 */
[----:B------:R-:W-:Y:S06]  /*1ab0*/  BAR.SYNC.DEFER_BLOCKING 0x0 ;  /* 0x0000000000007b1d */ /* 0x000fec0000010000 */
[----:B------:R-:W3:Y:S02]  /*1ac0*/  SYNCS.PHASECHK.TRANS64.TRYWAIT P0, [UR29+0x20000], R2 ;  /* 0x02000002ff0075a7 */ /* 0x000ee4000800015d */
[----:B-1-3--:R-:W-:Y:S05]  /*1ad0*/  @!P0 BRA `(.L_x_48) ;  /* 0x0000000400cc8947 */ /* 0x00afea0003800000 */
.L_x_50:
[----:B------:R-:W-:Y:S01]  /*1ae0*/  USHF.L.U32 UR6, UR17, 0x7, URZ ;  /* 0x0000000711067899 */ /* 0x000fe2000800063f */
[----:B------:R-:W-:Y:S02]  /*1af0*/  WARPGROUP.DEPBAR.LE gsb0, 0x0 ;  /* 0x00008000000079c5 */ /* 0x000fe40000010000 */
[----:B------:R-:W-:Y:S01]  /*1b00*/  USHF.R.U32.HI UR7, URZ, 0x4, UR28 ;  /* 0x000000043f077899 */ /* 0x000fe2000801161c */
[----:B------:R-:W-:Y:S01]  /*1b10*/  WARPGROUP.ARRIVE ;  /* 0x00000000000079c5 */ /* 0x000fe20000000000 */
[----:B------:R-:W-:Y:S01]  /*1b20*/  ULOP3.LUT UR6, UR6, 0x200, URZ, 0xc0, !UPT ;  /* 0x0000020006067892 */ /* 0x000fe2000f8ec03f */
[----:B------:R-:W1:Y:S01]  /*1b30*/  LDC R2, c[0x0][0x230] ;  /* 0x00008c00ff027b82 */ /* 0x000e620000000800 */
[----:B------:R-:W-:Y:S02]  /*1b40*/  USGXT.U32 UR7, UR7, 0xe ;  /* 0x0000000e0707789a */ /* 0x000fe40008000000 */
[----:B------:R-:W-:Y:S02]  /*1b50*/  ULEA.HI UR6, UR8, UR6, URZ, 0x1c ;  /* 0x0000000608067291 */ /* 0x000fe4000f8fe03f */
[----:B------:R-:W-:-:S02]  /*1b60*/  ULOP3.LUT UR14, UR7, 0x2000000, URZ, 0xfc, !UPT ;  /* 0x02000000070e7892 */ /* 0x000fc4000f8efc3f */
[----:B------:R-:W-:Y:S01]  /*1b70*/  ULOP3.LUT UR12, UR6, 0x3fff, URZ, 0xc0, !UPT ;  /* 0x00003fff060c7892 */ /* 0x000fe2000f8ec03f */
[----:B------:R-:W-:Y:S01]  /*1b80*/  UMOV UR13, 0x40000040 ;  /* 0x40000040000d7882 */ /* 0x000fe20000000000 */
[----:B------:R-:W-:Y:S01]  /*1b90*/  UMOV UR15, 0x40000040 ;  /* 0x40000040000f7882 */ /* 0x000fe20000000000 */
[----:B------:R-:W-:Y:S01]  /*1ba0*/  UMOV UR6, URZ ;  /* 0x0000003f00067c82 */ /* 0x000fe20008000000 */
[----:B------:R-:W-:Y:S02]  /*1bb0*/  UIADD3 UR10, UR10, 0x40, URZ ;  /* 0x000000400a0a7890 */ /* 0x000fe4000fffe03f */
[----:B------:R-:W-:-:S03]  /*1bc0*/  UIADD3 UR5, UR5, 0x1, URZ ;  /* 0x0000000105057890 */ /* 0x000fc6000fffe03f */
[----:B------:R-:W-:Y:S01]  /*1bd0*/  HGMMA.64x128x16.F32 R24, gdesc[UR12].tnspB, R24 ;  /* 0x41e000000c1879f0 */ /* 0x000fe20008700818 */
[----:B------:R-:W-:Y:S02]  /*1be0*/  UIADD3 UR12, UP0, UR12, 0x2, URZ ;  /* 0x000000020c0c7890 */ /* 0x000fe4000ff1e03f */
[----:B------:R-:W-:Y:S02]  /*1bf0*/  UIADD3 UR14, UP1, UR7, 0x2000080, URZ ;  /* 0x02000080070e7890 */ /* 0x000fe4000ff3e03f */
[----:B------:R-:W-:Y:S01]  /*1c00*/  UIADD3.X UR13, UR6, 0x40000040, URZ, UP0, !UPT ;  /* 0x40000040060d7890 */ /* 0x000fe200087fe43f */
[----:B------:R-:W-:Y:S01]  /*1c10*/  UMOV UR7, URZ ;  /* 0x0000003f00077c82 */ /* 0x000fe20008000000 */
[----:B-1----:R-:W-:Y:S01]  /*1c20*/  ISETP.LE.AND P0, PT, R2, UR10, PT ;  /* 0x0000000a02007c0c */ /* 0x002fe2000bf03270 */
[----:B------:R-:W-:Y:S02]  /*1c30*/  UIADD3.X UR15, UR7, 0x40000040, URZ, UP1, !UPT ;  /* 0x40000040070f7890 */ /* 0x000fe40008ffe43f */
[----:B------:R-:W-:-:S02]  /*1c40*/  UIADD3.64 UR28, UR12, 0x2, URZ ;  /* 0x000000020c1c7897 */ /* 0x000fc4000fffe03f */
[----:B------:R-:W-:Y:S02]  /*1c50*/  UIADD3.64 UR30, UR14, 0x80, URZ ;  /* 0x000000800e1e7897 */ /* 0x000fe4000fffe03f */
[----:B------:R-:W-:-:S04]  /*1c60*/  UISETP.NE.U32.AND UP0, UPT, UR5, 0x4, UPT ;  /* 0x000000040500788c */ /* 0x000fc8000bf05070 */
[----:B------:R-:W-:Y:S02]  /*1c70*/  USEL UR6, URZ, 0x1, UP0 ;  /* 0x000000013f067887 */ /* 0x000fe40008000000 */
[----:B------:R-:W-:Y:S02]  /*1c80*/  USEL UR5, UR5, URZ, UP0 ;  /* 0x0000003f05057287 */ /* 0x000fe40008000000 */
[----:B------:R-:W-:Y:S01]  /*1c90*/  ULOP3.LUT UR4, UR4, UR6, URZ, 0x3c, !UPT ;  /* 0x0000000604047292 */ /* 0x000fe2000f8e3c3f */
[----:B------:R-:W-:Y:S01]  /*1ca0*/  HGMMA.64x128x16.F32 R24, gdesc[UR12].tnspB, R24 ;  /* 0x41e000000c1879f0 */ /* 0x000fe20008700818 */
[----:B------:R-:W-:Y:S02]  /*1cb0*/  UIADD3.64 UR12, UR12, 0x4, URZ ;  /* 0x000000040c0c7897 */ /* 0x000fe4000fffe03f */
[----:B------:R-:W-:-:S09]  /*1cc0*/  UIADD3.64 UR14, UR14, 0x100, URZ ;  /* 0x000001000e0e7897 */ /* 0x000fd2000fffe03f */
[----:B------:R-:W-:-:S12]  /*1cd0*/  HGMMA.64x128x16.F32 R24, gdesc[UR28].tnspB, R24 ;  /* 0x41e000001c1879f0 */ /* 0x000fd80008700818 */
[----:B------:R-:W-:Y:S01]  /*1ce0*/  HGMMA.64x128x16.F32 R24, gdesc[UR12].tnspB, R24, gsb0 ;  /* 0x41e000000c1879f0 */ /* 0x000fe20008000818 */
[----:B------:R-:W-:Y:S05]  /*1cf0*/  @!P0 BRA `(.L_x_49) ;  /* 0xfffffff800ec8947 */ /* 0x000fea000383ffff */
.L_x_47:
[----:B------:R-:W-:Y:S02]  /*1d00*/  WARPGROUP.DEPBAR.LE gsb0, 0x0 ;  /* 0x00008000000079c5 */ /* 0x000fe40000010000 */
[----:B----4-:R-:W-:Y:S01]  /*1d10*/  BAR.SYNC.DEFER_BLOCKING 0x0 ;  /* 0x0000000000007b1d */ /* 0x010fe20000010000 */
[C---:B-1----:R-:W-:Y:S01]  /*1d20*/  IMAD.SHL.U32 R2, R0.reuse, 0x80, RZ ;  /* 0x0000008000027824 */ /* 0x042fe200078e00ff */
[----:B------:R-:W-:Y:S01]  /*1d30*/  F2FP.F16.F32.PACK_AB R24, R25, R24 ;  /* 0x000000181918723e */ /* 0x000fe200000000ff */
[----:B------:R-:W-:Y:S01]  /*1d40*/  IMAD.SHL.U32 R3, R0, 0x10, RZ ;  /* 0x0000001000037824 */ /* 0x000fe200078e00ff */
[----:B------:R-:W-:Y:S02]  /*1d50*/  F2FP.F16.F32.PACK_AB R25, R27, R26 ;  /* 0x0000001a1b19723e */ /* 0x000fe400000000ff */
[----:B------:R-:W-:Y:S02]  /*1d60*/  ELECT P0, URZ, PT ;  /* 0x00000000003f782f */ /* 0x000fe40003800000 */
[----:B------:R-:W-:Y:S01]  /*1d70*/  LOP3.LUT R2, R2, 0x780, RZ, 0xc0, !PT ;  /* 0x0000078002027812 */ /* 0x000fe200078ec0ff */
[----:B------:R-:W-:Y:S01]  /*1d80*/  ULOP3.LUT UR17, UR17, 0x1, URZ, 0xc0, !UPT ;  /* 0x0000000111117892 */ /* 0x000fe2000f8ec03f */
[----:B------:R-:W-:Y:S01]  /*1d90*/  F2FP.F16.F32.PACK_AB R56, R57, R56 ;  /* 0x000000383938723e */ /* 0x000fe200000000ff */
[----:B------:R-:W-:Y:S01]  /*1da0*/  UMOV UR10, UR11 ;  /* 0x0000000b000a7c82 */ /* 0x000fe20008000000 */
[----:B------:R-:W-:Y:S01]  /*1db0*/  LOP3.LUT R3, R2, 0x70, R3, 0xf8, !PT ;  /* 0x0000007002037812 */ /* 0x000fe200078ef803 */
[----:B------:R-:W-:Y:S01]  /*1dc0*/  ULEA UR8, UR17, UR16, 0xe ;  /* 0x0000001011087291 */ /* 0x000fe2000f8e703f */
[----:B------:R-:W-:Y:S01]  /*1dd0*/  F2FP.F16.F32.PACK_AB R26, R29, R28 ;  /* 0x0000001c1d1a723e */ /* 0x000fe200000000ff */
[----:B------:R-:W-:Y:S01]  /*1de0*/  ULEA UR9, UR17, UR24, 0x6 ;  /* 0x0000001811097291 */ /* 0x000fe2000f8e303f */
[----:B------:R-:W-:Y:S01]  /*1df0*/  LOP3.LUT R3, R3, 0x10, R0, 0x78, !PT ;  /* 0x0000001003037812 */ /* 0x000fe200078e7800 */
[----:B------:R-:W-:Y:S01]  /*1e00*/  IMAD.SHL.U32 R0, R0, 0x40, RZ ;  /* 0x0000004000007824 */ /* 0x000fe200078e00ff */
[----:B------:R-:W-:-:S02]  /*1e10*/  F2FP.F16.F32.PACK_AB R27, R31, R30 ;  /* 0x0000001e1f1b723e */ /* 0x000fc400000000ff */
[----:B------:R-:W-:Y:S02]  /*1e20*/  F2FP.F16.F32.PACK_AB R32, R33, R32 ;  /* 0x000000202120723e */ /* 0x000fe400000000ff */
[----:B------:R-:W-:Y:S02]  /*1e30*/  LOP3.LUT R0, R3, 0x3800, R0, 0xf8, !PT ;  /* 0x0000380003007812 */ /* 0x000fe400078ef800 */
[----:B------:R-:W-:Y:S01]  /*1e40*/  F2FP.F16.F32.PACK_AB R57, R59, R58 ;  /* 0x0000003a3b39723e */ /* 0x000fe200000000ff */
[----:B------:R-:W1:Y:S02]  /*1e50*/  @!P2 SYNCS.CCTL.IV [UR16+0x20000] ;  /* 0x02000000ff00a9b1 */ /* 0x000e640008000010 */
[----:B-1----:R-:W-:Y:S01]  /*1e60*/  BAR.SYNC.DEFER_BLOCKING 0x0 ;  /* 0x0000000000007b1d */ /* 0x002fe20000010000 */
[C---:B------:R-:W-:Y:S01]  /*1e70*/  LOP3.LUT R3, R0.reuse, 0x20, RZ, 0x3c, !PT ;  /* 0x0000002000037812 */ /* 0x040fe200078e3cff */
[C---:B------:R-:W-:Y:S01]  /*1e80*/  VIADD R2, R0.reuse, UR16 ;  /* 0x0000001000027c36 */ /* 0x040fe20008000000 */
[----:B------:R-:W-:-:S02]  /*1e90*/  LOP3.LUT R4, R0, 0x40, RZ, 0x3c, !PT ;  /* 0x0000004000047812 */ /* 0x000fc400078e3cff */
[----:B------:R-:W-:Y:S01]  /*1ea0*/  F2FP.F16.F32.PACK_AB R33, R35, R34 ;  /* 0x000000222321723e */ /* 0x000fe200000000ff */
[----:B------:R-:W-:Y:S01]  /*1eb0*/  VIADD R3, R3, UR16 ;  /* 0x0000001003037c36 */ /* 0x000fe20008000000 */
[----:B------:R-:W-:Y:S01]  /*1ec0*/  F2FP.F16.F32.PACK_AB R58, R61, R60 ;  /* 0x0000003c3d3a723e */ /* 0x000fe200000000ff */
[----:B------:R-:W-:Y:S01]  /*1ed0*/  VIADD R4, R4, UR16 ;  /* 0x0000001004047c36 */ /* 0x000fe20008000000 */
[----:B------:R-:W-:Y:S02]  /*1ee0*/  F2FP.F16.F32.PACK_AB R59, R63, R62 ;  /* 0x0000003e3f3b723e */ /* 0x000fe400000000ff */
[----:B------:R-:W-:Y:S02]  /*1ef0*/  F2FP.F16.F32.PACK_AB R64, R65, R64 ;  /* 0x000000404140723e */ /* 0x000fe400000000ff */
[----:B------:R-:W-:Y:S02]  /*1f00*/  LOP3.LUT R0, R0, 0x60, RZ, 0x3c, !PT ;  /* 0x0000006000007812 */ /* 0x000fe400078e3cff */
[----:B------:R-:W-:-:S02]  /*1f10*/  F2FP.F16.F32.PACK_AB R34, R37, R36 ;  /* 0x000000242522723e */ /* 0x000fc400000000ff */
[----:B------:R-:W-:Y:S01]  /*1f20*/  F2FP.F16.F32.PACK_AB R35, R39, R38 ;  /* 0x000000262723723e */ /* 0x000fe200000000ff */
[----:B------:R-:W-:Y:S01]  /*1f30*/  VIADD R0, R0, UR16 ;  /* 0x0000001000007c36 */ /* 0x000fe20008000000 */
[----:B------:R-:W-:Y:S02]  /*1f40*/  F2FP.F16.F32.PACK_AB R40, R41, R40 ;  /* 0x000000282928723e */ /* 0x000fe400000000ff */
[----:B------:R-:W-:Y:S02]  /*1f50*/  F2FP.F16.F32.PACK_AB R65, R67, R66 ;  /* 0x000000424341723e */ /* 0x000fe400000000ff */
[----:B------:R-:W-:Y:S01]  /*1f60*/  F2FP.F16.F32.PACK_AB R41, R43, R42 ;  /* 0x0000002a2b29723e */ /* 0x000fe200000000ff */
[----:B------:R-:W1:Y:S02]  /*1f70*/  @!P2 SYNCS.CCTL.IV [UR16+0x20008] ;  /* 0x02000800ff00a9b1 */ /* 0x000e640008000010 */
[----:B-1----:R-:W-:Y:S01]  /*1f80*/  BAR.SYNC.DEFER_BLOCKING 0x0 ;  /* 0x0000000000007b1d */ /* 0x002fe20000010000 */
[----:B------:R-:W-:-:S02]  /*1f90*/  F2FP.F16.F32.PACK_AB R66, R69, R68 ;  /* 0x000000444542723e */ /* 0x000fc400000000ff */
[----:B------:R-:W-:Y:S02]  /*1fa0*/  F2FP.F16.F32.PACK_AB R67, R71, R70 ;  /* 0x000000464743723e */ /* 0x000fe400000000ff */
[----:B------:R-:W-:Y:S02]  /*1fb0*/  F2FP.F16.F32.PACK_AB R72, R73, R72 ;  /* 0x000000484948723e */ /* 0x000fe400000000ff */
[----:B------:R-:W-:Y:S02]  /*1fc0*/  F2FP.F16.F32.PACK_AB R42, R45, R44 ;  /* 0x0000002c2d2a723e */ /* 0x000fe400000000ff */
[----:B------:R-:W-:Y:S02]  /*1fd0*/  F2FP.F16.F32.PACK_AB R43, R47, R46 ;  /* 0x0000002e2f2b723e */ /* 0x000fe400000000ff */
[----:B------:R-:W-:Y:S02]  /*1fe0*/  F2FP.F16.F32.PACK_AB R48, R49, R48 ;  /* 0x000000303130723e */ /* 0x000fe400000000ff */
[----:B------:R-:W-:-:S02]  /*1ff0*/  F2FP.F16.F32.PACK_AB R73, R75, R74 ;  /* 0x0000004a4b49723e */ /* 0x000fc400000000ff */
[----:B------:R-:W-:Y:S02]  /*2000*/  F2FP.F16.F32.PACK_AB R49, R51, R50 ;  /* 0x000000323331723e */ /* 0x000fe400000000ff */
[----:B------:R-:W-:Y:S02]  /*2010*/  F2FP.F16.F32.PACK_AB R74, R77, R76 ;  /* 0x0000004c4d4a723e */ /* 0x000fe400000000ff */
        /* <DEDUP_REMOVED lines=9> */
[----:B------:R-:W-:-:S13]  /*20b0*/  ISETP.LT.U32.AND P0, PT, R6, 0x40, P0 ;  /* 0x000000400600780c */ /* 0x000fda0000701070 */
[----:B------:R-:W-:Y:S01]  /*20c0*/  VOTEU.ANY UP0, P0 ;  /* 0x00000000003f7886 */ /* 0x000fe20000000100 */
[----:B------:R-:W-:Y:S01]  /*20d0*/  VOTEU.ANY UP1, P0 ;  /* 0x00000000003f7886 */ /* 0x000fe20000020100 */
[----:B------:R-:W1:Y:S02]  /*20e0*/  @!P2 SYNCS.CCTL.IV [UR16+0x20018] ;  /* 0x02001800ff00a9b1 */ /* 0x000e640008000010 */
[----:B-1----:R-:W-:Y:S01]  /*20f0*/  STSM.16.M88.4 [R2], R24 ;  /* 0x0000001802007844 */ /* 0x002fe20000000200 */
[----:B---3--:R-:W-:Y:S01]  /*2100*/  @UP0 UMOV UR6, UR22 ;  /* 0x0000001600060c82 */ /* 0x008fe20008000000 */
[----:B------:R-:W-:Y:S02]  /*2110*/  @UP0 UMOV UR7, UR23 ;  /* 0x0000001700070c82 */ /* 0x000fe40008000000 */
[----:B------:R-:W-:Y:S04]  /*2120*/  STSM.16.M88.4 [R2+0x4000], R56 ;  /* 0x0040003802007844 */ /* 0x000fe80000000200 */
[----:B------:R-:W-:Y:S04]  /*2130*/  STSM.16.M88.4 [R3], R32 ;  /* 0x0000002003007844 */ /* 0x000fe80000000200 */
[----:B------:R-:W-:Y:S04]  /*2140*/  STSM.16.M88.4 [R3+0x4000], R64 ;  /* 0x0040004003007844 */ /* 0x000fe80000000200 */
[----:B------:R-:W-:Y:S04]  /*2150*/  STSM.16.M88.4 [R4], R40 ;  /* 0x0000002804007844 */ /* 0x000fe80000000200 */
[----:B------:R-:W-:Y:S04]  /*2160*/  STSM.16.M88.4 [R4+0x4000], R72 ;  /* 0x0040004804007844 */ /* 0x000fe80000000200 */
[----:B------:R-:W-:Y:S04]  /*2170*/  STSM.16.M88.4 [R0], R48 ;  /* 0x0000003000007844 */ /* 0x000fe80000000200 */
[----:B------:R-:W-:Y:S01]  /*2180*/  STSM.16.M88.4 [R0+0x4000], R80 ;  /* 0x0040005000007844 */ /* 0x000fe20000000200 */
[----:B------:R1:W-:Y:S06]  /*2190*/  MEMBAR.ALL.CTA ;  /* 0x0000000000007992 */ /* 0x0003ec0000008000 */
[----:B-1----:R-:W1:Y:S02]  /*21a0*/  FENCE.VIEW.ASYNC.S ;  /* 0x00000000000073c6 */ /* 0x002e640000000000 */
[----:B-1----:R-:W-:Y:S06]  /*21b0*/  BAR.SYNC.DEFER_BLOCKING 0x0 ;  /* 0x0000000000007b1d */ /* 0x002fec0000010000 */
[----:B------:R1:W-:Y:S01]  /*21c0*/  @UP1 UTMASTG.2D [UR8], [UR6] ;  /* 0x00000008060013b5 */ /* 0x0003e20008008000 */
[----:B------:R0:W-:Y:S01]  /*21d0*/  UTMACMDFLUSH ;  /* 0x00000000000079b7 */ /* 0x0001e20000000000 */
[----:B------:R-:W-:-:S04]  /*21e0*/  DEPBAR.LE SB0, 0x0 ;  /* 0x000080000000791a */ /* 0x000fc80000000000 */
[----:B------:R-:W-:Y:S06]  /*21f0*/  BAR.SYNC.DEFER_BLOCKING 0x0 ;  /* 0x0000000000007b1d */ /* 0x000fec0000010000 */
[----:B-1----:R-:W-:Y:S05]  /*2200*/  EXIT ;  /* 0x000000000000794d */ /* 0x002fea0003800000 */
.L_x_48:
[----:B------:R-:W1:Y:S02]  /*2210*/  SYNCS.PHASECHK.TRANS64.TRYWAIT P0, [UR29+0x20000], R2 ;  /* 0x02000002ff0075a7 */ /* 0x000e64000800015d */
[----:B-1----:R-:W-:Y:S05]  /*2220*/  @!P0 BRA `(.L_x_48) ;  /* 0xfffffffc00f88947 */ /* 0x002fea000383ffff */
[----:B------:R-:W-:Y:S05]  /*2230*/  BRA `(.L_x_50) ;  /* 0xfffffff800287947 */ /* 0x000fea000383ffff */
.L_x_51:
[----:B------:R-:W-:-:S00]  /*2240*/  BRA `(.L_x_51) ;  /* 0xfffffffc00fc7947 */ /* 0x000fc0000383ffff */
[----:B------:R-:W-:-:S00]  /*2250*/  NOP ;  /* 0x0000000000007918 */ /* 0x000fc00000000000 */
        /* <DEDUP_REMOVED lines=10> */
.L_x_52:


//--------------------- .nv.shared.gluon_wgmma    --------------------------
	.section	.nv.shared.gluon_wgmma,"aw",@nobits
	.sectionflags	@""
	.align	16
	.zero		1024


//--------------------- .nv.shared.reserved.0     --------------------------
	.section	.nv.shared.reserved.0,"aw",@nobits
	.weak		__nv_reservedSMEM_offset_0_alias
	.size		__nv_reservedSMEM_offset_0_alias, 0, 0
	.other		__nv_reservedSMEM_offset_0_alias,@"STO_CUDA_RESERVED_SHARED STV_DEFAULT"
__nv_reservedSMEM_offset_0_alias:
	.zero		0


//--------------------- .nv.constant0.gluon_wgmma --------------------------
	.section	.nv.constant0.gluon_wgmma,"a",@progbits
	.sectionflags	@""
	.align	4
.nv.constant0.gluon_wgmma:
	.zero		608


//--------------------- SYMBOLS --------------------------

	.type		.nv.reservedSmem.offset0,@object
	.size		.nv.reservedSmem.offset0,0x4
